//
// Generated by NVIDIA NVVM Compiler
//
// Compiler Build ID: CL-36424714
// Cuda compilation tools, release 13.0, V13.0.88
// Based on NVVM 20.0.0
//

.version 9.0
.target sm_100
.address_size 64

	// .globl	_Z10matrixMultPfS_S_i
.global .align 4 .b8 precalc_xorwow_matrix[102400];
.global .align 4 .b8 precalc_xorwow_offset_matrix[102400];
.global .align 4 .b8 mrg32k3aM1[2304];
.global .align 4 .b8 mrg32k3aM2[2304];
.global .align 4 .b8 mrg32k3aM1SubSeq[2016];
.global .align 4 .b8 mrg32k3aM2SubSeq[2016];
.global .align 4 .b8 mrg32k3aM1Seq[2304];
.global .align 4 .b8 mrg32k3aM2Seq[2304];
.const .align 8 .b8 __cr_lgamma_table[72];
// _ZZ10matrixMultPfS_S_iE5ds_m1 has been demoted
// _ZZ10matrixMultPfS_S_iE5ds_m2 has been demoted

.visible .entry _Z10matrixMultPfS_S_i(
	.param .u64 .ptr .align 1 _Z10matrixMultPfS_S_i_param_0,
	.param .u64 .ptr .align 1 _Z10matrixMultPfS_S_i_param_1,
	.param .u64 .ptr .align 1 _Z10matrixMultPfS_S_i_param_2,
	.param .u32 _Z10matrixMultPfS_S_i_param_3
)
{
	.reg .pred 	%p<6>;
	.reg .b32 	%r<50>;
	.reg .b32 	%f<116>;
	.reg .b64 	%rd<21>;
	// demoted variable
	.shared .align 4 .b8 _ZZ10matrixMultPfS_S_iE5ds_m1[1024];
	// demoted variable
	.shared .align 4 .b8 _ZZ10matrixMultPfS_S_iE5ds_m2[1024];
	ld.param.u64 	%rd7, [_Z10matrixMultPfS_S_i_param_0];
	ld.param.u64 	%rd8, [_Z10matrixMultPfS_S_i_param_1];
	ld.param.u64 	%rd6, [_Z10matrixMultPfS_S_i_param_2];
	ld.param.u32 	%r26, [_Z10matrixMultPfS_S_i_param_3];
	cvta.to.global.u64 	%rd1, %rd8;
	cvta.to.global.u64 	%rd2, %rd7;
	mov.u32 	%r28, %ctaid.x;
	mov.u32 	%r29, %ctaid.y;
	mov.u32 	%r44, %tid.x;
	mov.u32 	%r48, %tid.y;
	mov.u32 	%r30, %ntid.y;
	mad.lo.s32 	%r3, %r29, %r30, %r48;
	mov.u32 	%r31, %ntid.x;
	mul.lo.s32 	%r4, %r28, %r31;
	add.s32 	%r5, %r4, %r44;
	shl.b32 	%r32, %r48, 6;
	mov.u32 	%r33, _ZZ10matrixMultPfS_S_iE5ds_m1;
	add.s32 	%r6, %r33, %r32;
	shl.b32 	%r34, %r44, 2;
	add.s32 	%r7, %r6, %r34;
	mad.lo.s32 	%r8, %r26, %r3, %r44;
	mov.u32 	%r35, _ZZ10matrixMultPfS_S_iE5ds_m2;
	add.s32 	%r10, %r35, %r34;
	add.s32 	%r9, %r10, %r32;
	mul.wide.u32 	%rd9, %r8, 4;
	add.s64 	%rd10, %rd9, %rd2;
	add.s64 	%rd20, %rd10, 64;
	add.s32 	%r36, %r48, 16;
	mad.lo.s32 	%r47, %r26, %r36, %r5;
	shl.b32 	%r12, %r26, 5;
	mad.lo.s32 	%r46, %r48, %r26, %r5;
	mov.f32 	%f111, 0f00000000;
	mov.b32 	%r49, 16;
	mov.u32 	%r45, %r8;
$L__BB0_1:
	max.s32 	%r37, %r3, %r44;
	setp.ge.s32 	%p1, %r37, %r26;
	mov.f32 	%f112, 0f00000000;
	@%p1 bra 	$L__BB0_3;
	mul.wide.u32 	%rd11, %r45, 4;
	add.s64 	%rd12, %rd2, %rd11;
	ld.global.f32 	%f112, [%rd12];
$L__BB0_3:
	st.shared.f32 	[%r7], %f112;
	max.s32 	%r38, %r5, %r48;
	setp.ge.s32 	%p2, %r38, %r26;
	mov.f32 	%f113, 0f00000000;
	@%p2 bra 	$L__BB0_5;
	mul.wide.s32 	%rd13, %r46, 4;
	add.s64 	%rd14, %rd1, %rd13;
	ld.global.f32 	%f113, [%rd14];
$L__BB0_5:
	st.shared.f32 	[%r9], %f113;
	bar.sync 	0;
	ld.shared.f32 	%f16, [%r6];
	ld.shared.f32 	%f17, [%r10];
	fma.rn.f32 	%f18, %f16, %f17, %f111;
	ld.shared.f32 	%f19, [%r6+4];
	ld.shared.f32 	%f20, [%r10+64];
	fma.rn.f32 	%f21, %f19, %f20, %f18;
	ld.shared.f32 	%f22, [%r6+8];
	ld.shared.f32 	%f23, [%r10+128];
	fma.rn.f32 	%f24, %f22, %f23, %f21;
	ld.shared.f32 	%f25, [%r6+12];
	ld.shared.f32 	%f26, [%r10+192];
	fma.rn.f32 	%f27, %f25, %f26, %f24;
	ld.shared.f32 	%f28, [%r6+16];
	ld.shared.f32 	%f29, [%r10+256];
	fma.rn.f32 	%f30, %f28, %f29, %f27;
	ld.shared.f32 	%f31, [%r6+20];
	ld.shared.f32 	%f32, [%r10+320];
	fma.rn.f32 	%f33, %f31, %f32, %f30;
	ld.shared.f32 	%f34, [%r6+24];
	ld.shared.f32 	%f35, [%r10+384];
	fma.rn.f32 	%f36, %f34, %f35, %f33;
	ld.shared.f32 	%f37, [%r6+28];
	ld.shared.f32 	%f38, [%r10+448];
	fma.rn.f32 	%f39, %f37, %f38, %f36;
	ld.shared.f32 	%f40, [%r6+32];
	ld.shared.f32 	%f41, [%r10+512];
	fma.rn.f32 	%f42, %f40, %f41, %f39;
	ld.shared.f32 	%f43, [%r6+36];
	ld.shared.f32 	%f44, [%r10+576];
	fma.rn.f32 	%f45, %f43, %f44, %f42;
	ld.shared.f32 	%f46, [%r6+40];
	ld.shared.f32 	%f47, [%r10+640];
	fma.rn.f32 	%f48, %f46, %f47, %f45;
	ld.shared.f32 	%f49, [%r6+44];
	ld.shared.f32 	%f50, [%r10+704];
	fma.rn.f32 	%f51, %f49, %f50, %f48;
	ld.shared.f32 	%f52, [%r6+48];
	ld.shared.f32 	%f53, [%r10+768];
	fma.rn.f32 	%f54, %f52, %f53, %f51;
	ld.shared.f32 	%f55, [%r6+52];
	ld.shared.f32 	%f56, [%r10+832];
	fma.rn.f32 	%f57, %f55, %f56, %f54;
	ld.shared.f32 	%f58, [%r6+56];
	ld.shared.f32 	%f59, [%r10+896];
	fma.rn.f32 	%f60, %f58, %f59, %f57;
	ld.shared.f32 	%f61, [%r6+60];
	ld.shared.f32 	%f62, [%r10+960];
	fma.rn.f32 	%f6, %f61, %f62, %f60;
	bar.sync 	0;
	add.s32 	%r39, %r44, 16;
	max.s32 	%r40, %r3, %r39;
	setp.ge.s32 	%p3, %r40, %r26;
	mov.f32 	%f114, 0f00000000;
	@%p3 bra 	$L__BB0_7;
	ld.global.f32 	%f114, [%rd20];
$L__BB0_7:
	st.shared.f32 	[%r7], %f114;
	add.s32 	%r41, %r48, 16;
	max.s32 	%r42, %r5, %r41;
	setp.ge.s32 	%p4, %r42, %r26;
	mov.f32 	%f115, 0f00000000;
	@%p4 bra 	$L__BB0_9;
	mul.wide.s32 	%rd15, %r47, 4;
	add.s64 	%rd16, %rd1, %rd15;
	ld.global.f32 	%f115, [%rd16];
$L__BB0_9:
	st.shared.f32 	[%r9], %f115;
	bar.sync 	0;
	ld.shared.f32 	%f64, [%r6];
	ld.shared.f32 	%f65, [%r10];
	fma.rn.f32 	%f66, %f64, %f65, %f6;
	ld.shared.f32 	%f67, [%r6+4];
	ld.shared.f32 	%f68, [%r10+64];
	fma.rn.f32 	%f69, %f67, %f68, %f66;
	ld.shared.f32 	%f70, [%r6+8];
	ld.shared.f32 	%f71, [%r10+128];
	fma.rn.f32 	%f72, %f70, %f71, %f69;
	ld.shared.f32 	%f73, [%r6+12];
	ld.shared.f32 	%f74, [%r10+192];
	fma.rn.f32 	%f75, %f73, %f74, %f72;
	ld.shared.f32 	%f76, [%r6+16];
	ld.shared.f32 	%f77, [%r10+256];
	fma.rn.f32 	%f78, %f76, %f77, %f75;
	ld.shared.f32 	%f79, [%r6+20];
	ld.shared.f32 	%f80, [%r10+320];
	fma.rn.f32 	%f81, %f79, %f80, %f78;
	ld.shared.f32 	%f82, [%r6+24];
	ld.shared.f32 	%f83, [%r10+384];
	fma.rn.f32 	%f84, %f82, %f83, %f81;
	ld.shared.f32 	%f85, [%r6+28];
	ld.shared.f32 	%f86, [%r10+448];
	fma.rn.f32 	%f87, %f85, %f86, %f84;
	ld.shared.f32 	%f88, [%r6+32];
	ld.shared.f32 	%f89, [%r10+512];
	fma.rn.f32 	%f90, %f88, %f89, %f87;
	ld.shared.f32 	%f91, [%r6+36];
	ld.shared.f32 	%f92, [%r10+576];
	fma.rn.f32 	%f93, %f91, %f92, %f90;
	ld.shared.f32 	%f94, [%r6+40];
	ld.shared.f32 	%f95, [%r10+640];
	fma.rn.f32 	%f96, %f94, %f95, %f93;
	ld.shared.f32 	%f97, [%r6+44];
	ld.shared.f32 	%f98, [%r10+704];
	fma.rn.f32 	%f99, %f97, %f98, %f96;
	ld.shared.f32 	%f100, [%r6+48];
	ld.shared.f32 	%f101, [%r10+768];
	fma.rn.f32 	%f102, %f100, %f101, %f99;
	ld.shared.f32 	%f103, [%r6+52];
	ld.shared.f32 	%f104, [%r10+832];
	fma.rn.f32 	%f105, %f103, %f104, %f102;
	ld.shared.f32 	%f106, [%r6+56];
	ld.shared.f32 	%f107, [%r10+896];
	fma.rn.f32 	%f108, %f106, %f107, %f105;
	ld.shared.f32 	%f109, [%r6+60];
	ld.shared.f32 	%f110, [%r10+960];
	fma.rn.f32 	%f111, %f109, %f110, %f108;
	bar.sync 	0;
	add.s32 	%r49, %r49, 32;
	add.s64 	%rd20, %rd20, 128;
	add.s32 	%r48, %r48, 32;
	add.s32 	%r47, %r47, %r12;
	add.s32 	%r46, %r46, %r12;
	add.s32 	%r45, %r45, 32;
	add.s32 	%r44, %r44, 32;
	setp.ne.s32 	%p5, %r49, 272;
	@%p5 bra 	$L__BB0_1;
	cvta.to.global.u64 	%rd17, %rd6;
	add.s32 	%r43, %r8, %r4;
	mul.wide.s32 	%rd18, %r43, 4;
	add.s64 	%rd19, %rd17, %rd18;
	st.global.f32 	[%rd19], %f111;
	ret;

}
	// .globl	_Z21generateRandomNumbersP17curandStateXORWOWPfi
.visible .entry _Z21generateRandomNumbersP17curandStateXORWOWPfi(
	.param .u64 .ptr .align 1 _Z21generateRandomNumbersP17curandStateXORWOWPfi_param_0,
	.param .u64 .ptr .align 1 _Z21generateRandomNumbersP17curandStateXORWOWPfi_param_1,
	.param .u32 _Z21generateRandomNumbersP17curandStateXORWOWPfi_param_2
)
{
	.reg .pred 	%p<25>;
	.reg .b32 	%r<458>;
	.reg .b32 	%f<3>;
	.reg .b64 	%rd<22>;

	ld.param.u64 	%rd9, [_Z21generateRandomNumbersP17curandStateXORWOWPfi_param_0];
	ld.param.u64 	%rd8, [_Z21generateRandomNumbersP17curandStateXORWOWPfi_param_1];
	ld.param.u32 	%r197, [_Z21generateRandomNumbersP17curandStateXORWOWPfi_param_2];
	cvta.to.global.u64 	%rd10, %rd9;
	mov.u32 	%r203, %tid.x;
	mov.u32 	%r204, %ntid.x;
	mov.u32 	%r205, %ctaid.x;
	mad.lo.s32 	%r206, %r204, %r205, %r203;
	mov.u32 	%r207, %tid.y;
	mov.u32 	%r208, %ntid.y;
	mov.u32 	%r209, %ctaid.y;
	mad.lo.s32 	%r210, %r208, %r209, %r207;
	mad.lo.s32 	%r211, %r197, %r210, %r206;
	cvt.s64.s32 	%rd1, %r211;
	mul.wide.s32 	%rd11, %r211, 48;
	add.s64 	%rd2, %rd10, %rd11;
	mov.b32 	%r372, 1593684748;
	mov.b32 	%r212, 832094735;
	st.global.v2.u32 	[%rd2], {%r212, %r372};
	mov.b32 	%r370, -123459836;
	mov.b32 	%r371, 1111207954;
	st.global.v2.u32 	[%rd2+8], {%r371, %r370};
	mov.b32 	%r368, 1476011280;
	mov.b32 	%r369, -589760388;
	st.global.v2.u32 	[%rd2+16], {%r369, %r368};
	setp.eq.s32 	%p1, %r211, 0;
	@%p1 bra 	$L__BB1_42;
	mov.b32 	%r354, 0;
	mov.b32 	%r372, 1593684748;
	mov.b32 	%r371, 1111207954;
	mov.b32 	%r370, -123459836;
	mov.b32 	%r369, -589760388;
	mov.b32 	%r368, 1476011280;
	mov.u64 	%rd21, %rd1;
$L__BB1_2:
	and.b64  	%rd4, %rd21, 3;
	setp.eq.s64 	%p2, %rd4, 0;
	@%p2 bra 	$L__BB1_41;
	mul.wide.u32 	%rd12, %r354, 3200;
	mov.u64 	%rd13, precalc_xorwow_matrix;
	add.s64 	%rd5, %rd13, %rd12;
	cvt.u32.u64 	%r7, %rd4;
	mov.b32 	%r355, 0;
$L__BB1_4:
	mov.b32 	%r368, 0;
	mov.u32 	%r369, %r368;
	mov.u32 	%r370, %r368;
	mov.u32 	%r371, %r368;
	mov.u32 	%r372, %r368;
	mov.u32 	%r361, %r368;
$L__BB1_5:
	mul.wide.u32 	%rd14, %r361, 4;
	add.s64 	%rd15, %rd2, %rd14;
	ld.global.u32 	%r15, [%rd15+4];
	shl.b32 	%r16, %r361, 5;
	mov.b32 	%r367, 0;
$L__BB1_6:
	.pragma "nounroll";
	shr.u32 	%r222, %r15, %r367;
	and.b32  	%r223, %r222, 1;
	setp.eq.b32 	%p3, %r223, 1;
	not.pred 	%p4, %p3;
	add.s32 	%r224, %r16, %r367;
	mul.lo.s32 	%r225, %r224, 5;
	mul.wide.u32 	%rd16, %r225, 4;
	add.s64 	%rd6, %rd5, %rd16;
	@%p4 bra 	$L__BB1_8;
	ld.global.u32 	%r226, [%rd6];
	xor.b32  	%r372, %r372, %r226;
	ld.global.u32 	%r227, [%rd6+4];
	xor.b32  	%r371, %r371, %r227;
	ld.global.u32 	%r228, [%rd6+8];
	xor.b32  	%r370, %r370, %r228;
	ld.global.u32 	%r229, [%rd6+12];
	xor.b32  	%r369, %r369, %r229;
	ld.global.u32 	%r230, [%rd6+16];
	xor.b32  	%r368, %r368, %r230;
$L__BB1_8:
	and.b32  	%r232, %r222, 2;
	setp.eq.s32 	%p5, %r232, 0;
	@%p5 bra 	$L__BB1_10;
	ld.global.u32 	%r233, [%rd6+20];
	xor.b32  	%r372, %r372, %r233;
	ld.global.u32 	%r234, [%rd6+24];
	xor.b32  	%r371, %r371, %r234;
	ld.global.u32 	%r235, [%rd6+28];
	xor.b32  	%r370, %r370, %r235;
	ld.global.u32 	%r236, [%rd6+32];
	xor.b32  	%r369, %r369, %r236;
	ld.global.u32 	%r237, [%rd6+36];
	xor.b32  	%r368, %r368, %r237;
$L__BB1_10:
	and.b32  	%r239, %r222, 4;
	setp.eq.s32 	%p6, %r239, 0;
	@%p6 bra 	$L__BB1_12;
	ld.global.u32 	%r240, [%rd6+40];
	xor.b32  	%r372, %r372, %r240;
	ld.global.u32 	%r241, [%rd6+44];
	xor.b32  	%r371, %r371, %r241;
	ld.global.u32 	%r242, [%rd6+48];
	xor.b32  	%r370, %r370, %r242;
	ld.global.u32 	%r243, [%rd6+52];
	xor.b32  	%r369, %r369, %r243;
	ld.global.u32 	%r244, [%rd6+56];
	xor.b32  	%r368, %r368, %r244;
$L__BB1_12:
	and.b32  	%r246, %r222, 8;
	setp.eq.s32 	%p7, %r246, 0;
	@%p7 bra 	$L__BB1_14;
	ld.global.u32 	%r247, [%rd6+60];
	xor.b32  	%r372, %r372, %r247;
	ld.global.u32 	%r248, [%rd6+64];
	xor.b32  	%r371, %r371, %r248;
	ld.global.u32 	%r249, [%rd6+68];
	xor.b32  	%r370, %r370, %r249;
	ld.global.u32 	%r250, [%rd6+72];
	xor.b32  	%r369, %r369, %r250;
	ld.global.u32 	%r251, [%rd6+76];
	xor.b32  	%r368, %r368, %r251;
$L__BB1_14:
	and.b32  	%r253, %r222, 16;
	setp.eq.s32 	%p8, %r253, 0;
	@%p8 bra 	$L__BB1_16;
	ld.global.u32 	%r254, [%rd6+80];
	xor.b32  	%r372, %r372, %r254;
	ld.global.u32 	%r255, [%rd6+84];
	xor.b32  	%r371, %r371, %r255;
	ld.global.u32 	%r256, [%rd6+88];
	xor.b32  	%r370, %r370, %r256;
	ld.global.u32 	%r257, [%rd6+92];
	xor.b32  	%r369, %r369, %r257;
	ld.global.u32 	%r258, [%rd6+96];
	xor.b32  	%r368, %r368, %r258;
$L__BB1_16:
	and.b32  	%r260, %r222, 32;
	setp.eq.s32 	%p9, %r260, 0;
	@%p9 bra 	$L__BB1_18;
	ld.global.u32 	%r261, [%rd6+100];
	xor.b32  	%r372, %r372, %r261;
	ld.global.u32 	%r262, [%rd6+104];
	xor.b32  	%r371, %r371, %r262;
	ld.global.u32 	%r263, [%rd6+108];
	xor.b32  	%r370, %r370, %r263;
	ld.global.u32 	%r264, [%rd6+112];
	xor.b32  	%r369, %r369, %r264;
	ld.global.u32 	%r265, [%rd6+116];
	xor.b32  	%r368, %r368, %r265;
$L__BB1_18:
	and.b32  	%r267, %r222, 64;
	setp.eq.s32 	%p10, %r267, 0;
	@%p10 bra 	$L__BB1_20;
	ld.global.u32 	%r268, [%rd6+120];
	xor.b32  	%r372, %r372, %r268;
	ld.global.u32 	%r269, [%rd6+124];
	xor.b32  	%r371, %r371, %r269;
	ld.global.u32 	%r270, [%rd6+128];
	xor.b32  	%r370, %r370, %r270;
	ld.global.u32 	%r271, [%rd6+132];
	xor.b32  	%r369, %r369, %r271;
	ld.global.u32 	%r272, [%rd6+136];
	xor.b32  	%r368, %r368, %r272;
$L__BB1_20:
	and.b32  	%r274, %r222, 128;
	setp.eq.s32 	%p11, %r274, 0;
	@%p11 bra 	$L__BB1_22;
	ld.global.u32 	%r275, [%rd6+140];
	xor.b32  	%r372, %r372, %r275;
	ld.global.u32 	%r276, [%rd6+144];
	xor.b32  	%r371, %r371, %r276;
	ld.global.u32 	%r277, [%rd6+148];
	xor.b32  	%r370, %r370, %r277;
	ld.global.u32 	%r278, [%rd6+152];
	xor.b32  	%r369, %r369, %r278;
	ld.global.u32 	%r279, [%rd6+156];
	xor.b32  	%r368, %r368, %r279;
$L__BB1_22:
	and.b32  	%r281, %r222, 256;
	setp.eq.s32 	%p12, %r281, 0;
	@%p12 bra 	$L__BB1_24;
	ld.global.u32 	%r282, [%rd6+160];
	xor.b32  	%r372, %r372, %r282;
	ld.global.u32 	%r283, [%rd6+164];
	xor.b32  	%r371, %r371, %r283;
	ld.global.u32 	%r284, [%rd6+168];
	xor.b32  	%r370, %r370, %r284;
	ld.global.u32 	%r285, [%rd6+172];
	xor.b32  	%r369, %r369, %r285;
	ld.global.u32 	%r286, [%rd6+176];
	xor.b32  	%r368, %r368, %r286;
$L__BB1_24:
	and.b32  	%r288, %r222, 512;
	setp.eq.s32 	%p13, %r288, 0;
	@%p13 bra 	$L__BB1_26;
	ld.global.u32 	%r289, [%rd6+180];
	xor.b32  	%r372, %r372, %r289;
	ld.global.u32 	%r290, [%rd6+184];
	xor.b32  	%r371, %r371, %r290;
	ld.global.u32 	%r291, [%rd6+188];
	xor.b32  	%r370, %r370, %r291;
	ld.global.u32 	%r292, [%rd6+192];
	xor.b32  	%r369, %r369, %r292;
	ld.global.u32 	%r293, [%rd6+196];
	xor.b32  	%r368, %r368, %r293;
$L__BB1_26:
	and.b32  	%r295, %r222, 1024;
	setp.eq.s32 	%p14, %r295, 0;
	@%p14 bra 	$L__BB1_28;
	ld.global.u32 	%r296, [%rd6+200];
	xor.b32  	%r372, %r372, %r296;
	ld.global.u32 	%r297, [%rd6+204];
	xor.b32  	%r371, %r371, %r297;
	ld.global.u32 	%r298, [%rd6+208];
	xor.b32  	%r370, %r370, %r298;
	ld.global.u32 	%r299, [%rd6+212];
	xor.b32  	%r369, %r369, %r299;
	ld.global.u32 	%r300, [%rd6+216];
	xor.b32  	%r368, %r368, %r300;
$L__BB1_28:
	and.b32  	%r302, %r222, 2048;
	setp.eq.s32 	%p15, %r302, 0;
	@%p15 bra 	$L__BB1_30;
	ld.global.u32 	%r303, [%rd6+220];
	xor.b32  	%r372, %r372, %r303;
	ld.global.u32 	%r304, [%rd6+224];
	xor.b32  	%r371, %r371, %r304;
	ld.global.u32 	%r305, [%rd6+228];
	xor.b32  	%r370, %r370, %r305;
	ld.global.u32 	%r306, [%rd6+232];
	xor.b32  	%r369, %r369, %r306;
	ld.global.u32 	%r307, [%rd6+236];
	xor.b32  	%r368, %r368, %r307;
$L__BB1_30:
	and.b32  	%r309, %r222, 4096;
	setp.eq.s32 	%p16, %r309, 0;
	@%p16 bra 	$L__BB1_32;
	ld.global.u32 	%r310, [%rd6+240];
	xor.b32  	%r372, %r372, %r310;
	ld.global.u32 	%r311, [%rd6+244];
	xor.b32  	%r371, %r371, %r311;
	ld.global.u32 	%r312, [%rd6+248];
	xor.b32  	%r370, %r370, %r312;
	ld.global.u32 	%r313, [%rd6+252];
	xor.b32  	%r369, %r369, %r313;
	ld.global.u32 	%r314, [%rd6+256];
	xor.b32  	%r368, %r368, %r314;
$L__BB1_32:
	and.b32  	%r316, %r222, 8192;
	setp.eq.s32 	%p17, %r316, 0;
	@%p17 bra 	$L__BB1_34;
	ld.global.u32 	%r317, [%rd6+260];
	xor.b32  	%r372, %r372, %r317;
	ld.global.u32 	%r318, [%rd6+264];
	xor.b32  	%r371, %r371, %r318;
	ld.global.u32 	%r319, [%rd6+268];
	xor.b32  	%r370, %r370, %r319;
	ld.global.u32 	%r320, [%rd6+272];
	xor.b32  	%r369, %r369, %r320;
	ld.global.u32 	%r321, [%rd6+276];
	xor.b32  	%r368, %r368, %r321;
$L__BB1_34:
	and.b32  	%r323, %r222, 16384;
	setp.eq.s32 	%p18, %r323, 0;
	@%p18 bra 	$L__BB1_36;
	ld.global.u32 	%r324, [%rd6+280];
	xor.b32  	%r372, %r372, %r324;
	ld.global.u32 	%r325, [%rd6+284];
	xor.b32  	%r371, %r371, %r325;
	ld.global.u32 	%r326, [%rd6+288];
	xor.b32  	%r370, %r370, %r326;
	ld.global.u32 	%r327, [%rd6+292];
	xor.b32  	%r369, %r369, %r327;
	ld.global.u32 	%r328, [%rd6+296];
	xor.b32  	%r368, %r368, %r328;
$L__BB1_36:
	and.b32  	%r330, %r222, 32768;
	setp.eq.s32 	%p19, %r330, 0;
	@%p19 bra 	$L__BB1_38;
	ld.global.u32 	%r331, [%rd6+300];
	xor.b32  	%r372, %r372, %r331;
	ld.global.u32 	%r332, [%rd6+304];
	xor.b32  	%r371, %r371, %r332;
	ld.global.u32 	%r333, [%rd6+308];
	xor.b32  	%r370, %r370, %r333;
	ld.global.u32 	%r334, [%rd6+312];
	xor.b32  	%r369, %r369, %r334;
	ld.global.u32 	%r335, [%rd6+316];
	xor.b32  	%r368, %r368, %r335;
$L__BB1_38:
	add.s32 	%r367, %r367, 16;
	setp.ne.s32 	%p20, %r367, 32;
	@%p20 bra 	$L__BB1_6;
	mad.lo.s32 	%r336, %r361, -31, %r16;
	add.s32 	%r361, %r336, 1;
	setp.ne.s32 	%p21, %r361, 5;
	@%p21 bra 	$L__BB1_5;
	st.global.u32 	[%rd2+4], %r372;
	st.global.u32 	[%rd2+8], %r371;
	st.global.u32 	[%rd2+12], %r370;
	st.global.u32 	[%rd2+16], %r369;
	st.global.u32 	[%rd2+20], %r368;
	add.s32 	%r355, %r355, 1;
	setp.lt.u32 	%p22, %r355, %r7;
	@%p22 bra 	$L__BB1_4;
$L__BB1_41:
	shr.u64 	%rd7, %rd21, 2;
	add.s32 	%r354, %r354, 1;
	setp.gt.u64 	%p23, %rd21, 3;
	mov.u64 	%rd21, %rd7;
	@%p23 bra 	$L__BB1_2;
$L__BB1_42:
	cvt.u32.u64 	%r337, %rd1;
	mov.b32 	%r338, 0;
	st.global.v2.u32 	[%rd2+24], {%r338, %r338};
	st.global.u32 	[%rd2+32], %r338;
	mov.b64 	%rd17, 0;
	st.global.u64 	[%rd2+40], %rd17;
	mul.lo.s32 	%r339, %r197, %r197;
	setp.ge.s32 	%p24, %r337, %r339;
	@%p24 bra 	$L__BB1_44;
	shr.u32 	%r340, %r372, 2;
	xor.b32  	%r341, %r340, %r372;
	st.global.v2.u32 	[%rd2+8], {%r370, %r369};
	shl.b32 	%r342, %r368, 4;
	shl.b32 	%r343, %r341, 1;
	xor.b32  	%r344, %r343, %r342;
	xor.b32  	%r345, %r344, %r341;
	xor.b32  	%r346, %r345, %r368;
	st.global.v2.u32 	[%rd2+16], {%r368, %r346};
	mov.b32 	%r347, 832457172;
	st.global.v2.u32 	[%rd2], {%r347, %r371};
	add.s32 	%r348, %r346, 832457172;
	cvt.rn.f32.u32 	%f1, %r348;
	fma.rn.f32 	%f2, %f1, 0f2F800000, 0f2F000000;
	cvta.to.global.u64 	%rd18, %rd8;
	shl.b64 	%rd19, %rd1, 2;
	add.s64 	%rd20, %rd18, %rd19;
	st.global.f32 	[%rd20], %f2;
$L__BB1_44:
	ret;

}


// ===== COMPILED SASS (sm_100) =====

	.target	sm_100

	.elftype	@"ET_EXEC"


//--------------------- .note.nv.tkinfo           --------------------------
	.section	.note.nv.tkinfo,"",@"SHT_NOTE"
	.sectionflags	@"SHF_NOTE_NV_TKINFO"
	.tkinfo
        /*0018*/ 	.word	0x00000002
        /*0030*/ 	.string	""
        /*0030*/ 	.string	"ptxas"
        /*0030*/ 	.string	"Cuda compilation tools, release 13.0, V13.0.88"
        /*0030*/ 	.string	"Build cuda_13.0.r13.0/compiler.36424714_0"
        /*0030*/ 	.string	"-arch sm_100 -m 64 "



//--------------------- .note.nv.cuinfo           --------------------------
	.section	.note.nv.cuinfo,"",@"SHT_NOTE"
	.sectionflags	@"SHF_NOTE_NV_CUINFO"
        /*0018*/ 	.short	0x0002
        /*001a*/ 	.short	0x0064
        /*001c*/ 	.short	0x0082
	.zero		2


//--------------------- .nv.info                  --------------------------
	.section	.nv.info,"",@"SHT_CUDA_INFO"
	.align	4


	//----- nvinfo : EIATTR_REGCOUNT
	.align		4
        /*0000*/ 	.byte	0x04, 0x2f
        /*0002*/ 	.short	(.L_10 - .L_9)
	.align		4
.L_9:
        /*0004*/ 	.word	index@(_Z10matrixMultPfS_S_i)
        /*0008*/ 	.word	0x00000020


	//----- nvinfo : EIATTR_FRAME_SIZE
	.align		4
.L_10:
        /*000c*/ 	.byte	0x04, 0x11
        /*000e*/ 	.short	(.L_12 - .L_11)
	.align		4
.L_11:
        /*0010*/ 	.word	index@(_Z10matrixMultPfS_S_i)
        /*0014*/ 	.word	0x00000000


	//----- nvinfo : EIATTR_REGCOUNT
	.align		4
.L_12:
        /*0018*/ 	.byte	0x04, 0x2f
        /*001a*/ 	.short	(.L_14 - .L_13)
	.align		4
.L_13:
        /*001c*/ 	.word	index@(_Z21generateRandomNumbersP17curandStateXORWOWPfi)
        /*0020*/ 	.word	0x00000020


	//----- nvinfo : EIATTR_FRAME_SIZE
	.align		4
.L_14:
        /*0024*/ 	.byte	0x04, 0x11
        /*0026*/ 	.short	(.L_16 - .L_15)
	.align		4
.L_15:
        /*0028*/ 	.word	index@(_Z21generateRandomNumbersP17curandStateXORWOWPfi)
        /*002c*/ 	.word	0x00000000


	//----- nvinfo : EIATTR_MIN_STACK_SIZE
	.align		4
.L_16:
        /*0030*/ 	.byte	0x04, 0x12
        /*0032*/ 	.short	(.L_18 - .L_17)
	.align		4
.L_17:
        /*0034*/ 	.word	index@(_Z21generateRandomNumbersP17curandStateXORWOWPfi)
        /*0038*/ 	.word	0x00000000


	//----- nvinfo : EIATTR_MIN_STACK_SIZE
	.align		4
.L_18:
        /*003c*/ 	.byte	0x04, 0x12
        /*003e*/ 	.short	(.L_20 - .L_19)
	.align		4
.L_19:
        /*0040*/ 	.word	index@(_Z10matrixMultPfS_S_i)
        /*0044*/ 	.word	0x00000000
.L_20:


//--------------------- .nv.compat                --------------------------
	.section	.nv.compat,"",@"SHT_CUDA_COMPAT_INFO"
	.align	4
        /*0000*/ 	.byte	0x02, 0x09, 0x00, 0x00, 0x02, 0x02, 0x01, 0x00, 0x02, 0x05, 0x05, 0x00, 0x03, 0x07, 0x01, 0x01
        /*0010*/ 	.byte	0x02, 0x03, 0x00, 0x00, 0x02, 0x06, 0x01, 0x00, 0x04, 0x0b, 0x08, 0x00, 0x09, 0x00, 0x00, 0x00
        /*0020*/ 	.byte	0x00, 0x00, 0x00, 0x00


//--------------------- .nv.info._Z21generateRandomNumbersP17curandStateXORWOWPfi --------------------------
	.section	.nv.info._Z21generateRandomNumbersP17curandStateXORWOWPfi,"",@"SHT_CUDA_INFO"
	.sectionflags	@""
	.align	4


	//----- nvinfo : EIATTR_CUDA_API_VERSION
	.align		4
        /*0000*/ 	.byte	0x04, 0x37
        /*0002*/ 	.short	(.L_22 - .L_21)
.L_21:
        /*0004*/ 	.word	0x00000082


	//----- nvinfo : EIATTR_KPARAM_INFO
	.align		4
.L_22:
        /*0008*/ 	.byte	0x04, 0x17
        /*000a*/ 	.short	(.L_24 - .L_23)
.L_23:
        /*000c*/ 	.word	0x00000000
        /*0010*/ 	.short	0x0002
        /*0012*/ 	.short	0x0010
        /*0014*/ 	.byte	0x00, 0xf0, 0x11, 0x00


	//----- nvinfo : EIATTR_KPARAM_INFO
	.align		4
.L_24:
        /*0018*/ 	.byte	0x04, 0x17
        /*001a*/ 	.short	(.L_26 - .L_25)
.L_25:
        /*001c*/ 	.word	0x00000000
        /*0020*/ 	.short	0x0001
        /*0022*/ 	.short	0x0008
        /*0024*/ 	.byte	0x00, 0xf5, 0x21, 0x00


	//----- nvinfo : EIATTR_KPARAM_INFO
	.align		4
.L_26:
        /*0028*/ 	.byte	0x04, 0x17
        /*002a*/ 	.short	(.L_28 - .L_27)
.L_27:
        /*002c*/ 	.word	0x00000000
        /*0030*/ 	.short	0x0000
        /*0032*/ 	.short	0x0000
        /*0034*/ 	.byte	0x00, 0xf5, 0x21, 0x00


	//----- nvinfo : EIATTR_SPARSE_MMA_MASK
	.align		4
.L_28:
        /*0038*/ 	.byte	0x03, 0x50
        /*003a*/ 	.short	0x0000


	//----- nvinfo : EIATTR_MAXREG_COUNT
	.align		4
        /*003c*/ 	.byte	0x03, 0x1b
        /*003e*/ 	.short	0x00ff


	//----- nvinfo : EIATTR_MERCURY_ISA_VERSION
	.align		4
        /*0040*/ 	.byte	0x03, 0x5f
        /*0042*/ 	.short	0x0101


	//----- nvinfo : EIATTR_VRC_CTA_INIT_COUNT
	.align		4
        /*0044*/ 	.byte	0x02, 0x4a
	.zero		1
	.zero		1


	//----- nvinfo : EIATTR_EXIT_INSTR_OFFSETS
	.align		4
        /*0048*/ 	.byte	0x04, 0x1c
        /*004a*/ 	.short	(.L_30 - .L_29)


	//   ....[0]....
.L_29:
        /*004c*/ 	.word	0x00001020


	//   ....[1]....
        /*0050*/ 	.word	0x000011a0


	//----- nvinfo : EIATTR_CRS_STACK_SIZE
	.align		4
.L_30:
        /*0054*/ 	.byte	0x04, 0x1e
        /*0056*/ 	.short	(.L_32 - .L_31)
.L_31:
        /*0058*/ 	.word	0x00000000


	//----- nvinfo : EIATTR_CBANK_PARAM_SIZE
	.align		4
.L_32:
        /*005c*/ 	.byte	0x03, 0x19
        /*005e*/ 	.short	0x0014


	//----- nvinfo : EIATTR_PARAM_CBANK
	.align		4
        /*0060*/ 	.byte	0x04, 0x0a
        /*0062*/ 	.short	(.L_34 - .L_33)
	.align		4
.L_33:
        /*0064*/ 	.word	index@(.nv.constant0._Z21generateRandomNumbersP17curandStateXORWOWPfi)
        /*0068*/ 	.short	0x0380
        /*006a*/ 	.short	0x0014


	//----- nvinfo : EIATTR_SW_WAR
	.align		4
.L_34:
        /*006c*/ 	.byte	0x04, 0x36
        /*006e*/ 	.short	(.L_36 - .L_35)
.L_35:
        /*0070*/ 	.word	0x00000008
.L_36:


//--------------------- .nv.info._Z10matrixMultPfS_S_i --------------------------
	.section	.nv.info._Z10matrixMultPfS_S_i,"",@"SHT_CUDA_INFO"
	.sectionflags	@""
	.align	4


	//----- nvinfo : EIATTR_CUDA_API_VERSION
	.align		4
        /*0000*/ 	.byte	0x04, 0x37
        /*0002*/ 	.short	(.L_38 - .L_37)
.L_37:
        /*0004*/ 	.word	0x00000082


	//----- nvinfo : EIATTR_KPARAM_INFO
	.align		4
.L_38:
        /*0008*/ 	.byte	0x04, 0x17
        /*000a*/ 	.short	(.L_40 - .L_39)
.L_39:
        /*000c*/ 	.word	0x00000000
        /*0010*/ 	.short	0x0003
        /*0012*/ 	.short	0x0018
        /*0014*/ 	.byte	0x00, 0xf0, 0x11, 0x00


	//----- nvinfo : EIATTR_KPARAM_INFO
	.align		4
.L_40:
        /*0018*/ 	.byte	0x04, 0x17
        /*001a*/ 	.short	(.L_42 - .L_41)
.L_41:
        /*001c*/ 	.word	0x00000000
        /*0020*/ 	.short	0x0002
        /*0022*/ 	.short	0x0010
        /*0024*/ 	.byte	0x00, 0xf5, 0x21, 0x00


	//----- nvinfo : EIATTR_KPARAM_INFO
	.align		4
.L_42:
        /*0028*/ 	.byte	0x04, 0x17
        /*002a*/ 	.short	(.L_44 - .L_43)
.L_43:
        /*002c*/ 	.word	0x00000000
        /*0030*/ 	.short	0x0001
        /*0032*/ 	.short	0x0008
        /*0034*/ 	.byte	0x00, 0xf5, 0x21, 0x00


	//----- nvinfo : EIATTR_KPARAM_INFO
	.align		4
.L_44:
        /*0038*/ 	.byte	0x04, 0x17
        /*003a*/ 	.short	(.L_46 - .L_45)
.L_45:
        /*003c*/ 	.word	0x00000000
        /*0040*/ 	.short	0x0000
        /*0042*/ 	.short	0x0000
        /*0044*/ 	.byte	0x00, 0xf5, 0x21, 0x00


	//----- nvinfo : EIATTR_SPARSE_MMA_MASK
	.align		4
.L_46:
        /*0048*/ 	.byte	0x03, 0x50
        /*004a*/ 	.short	0x0000


	//----- nvinfo : EIATTR_MAXREG_COUNT
	.align		4
        /*004c*/ 	.byte	0x03, 0x1b
        /*004e*/ 	.short	0x00ff


	//----- nvinfo : EIATTR_NUM_BARRIERS
	.align		4
        /*0050*/ 	.byte	0x02, 0x4c
        /*0052*/ 	.byte	0x01
	.zero		1


	//----- nvinfo : EIATTR_MERCURY_ISA_VERSION
	.align		4
        /*0054*/ 	.byte	0x03, 0x5f
        /*0056*/ 	.short	0x0101


	//----- nvinfo : EIATTR_VRC_CTA_INIT_COUNT
	.align		4
        /*0058*/ 	.byte	0x02, 0x4a
	.zero		1
	.zero		1


	//----- nvinfo : EIATTR_EXIT_INSTR_OFFSETS
	.align		4
        /*005c*/ 	.byte	0x04, 0x1c
        /*005e*/ 	.short	(.L_48 - .L_47)


	//   ....[0]....
.L_47:
        /*0060*/ 	.word	0x00000970


	//----- nvinfo : EIATTR_CBANK_PARAM_SIZE
	.align		4
.L_48:
        /*0064*/ 	.byte	0x03, 0x19
        /*0066*/ 	.short	0x001c


	//----- nvinfo : EIATTR_PARAM_CBANK
	.align		4
        /*0068*/ 	.byte	0x04, 0x0a
        /*006a*/ 	.short	(.L_50 - .L_49)
	.align		4
.L_49:
        /*006c*/ 	.word	index@(.nv.constant0._Z10matrixMultPfS_S_i)
        /*0070*/ 	.short	0x0380
        /*0072*/ 	.short	0x001c


	//----- nvinfo : EIATTR_SW_WAR
	.align		4
.L_50:
        /*0074*/ 	.byte	0x04, 0x36
        /*0076*/ 	.short	(.L_52 - .L_51)
.L_51:
        /*0078*/ 	.word	0x00000008
.L_52:


//--------------------- .nv.callgraph             --------------------------
	.section	.nv.callgraph,"",@"SHT_CUDA_CALLGRAPH"
	.align	4
	.sectionentsize	8
	.align		4
        /*0000*/ 	.word	0x00000000
	.align		4
        /*0004*/ 	.word	0xffffffff
	.align		4
        /*0008*/ 	.word	0x00000000
	.align		4
        /*000c*/ 	.word	0xfffffffe
	.align		4
        /*0010*/ 	.word	0x00000000
	.align		4
        /*0014*/ 	.word	0xfffffffd
	.align		4
        /*0018*/ 	.word	0x00000000
	.align		4
        /*001c*/ 	.word	0xfffffffc


//--------------------- .nv.constant4             --------------------------
	.section	.nv.constant4,"a",@progbits
	.align	8
	.align		8
.nv.constant4:
        /*0000*/ 	.dword	precalc_xorwow_matrix
	.align		8
        /*0008*/ 	.dword	precalc_xorwow_offset_matrix
	.align		8
        /*0010*/ 	.dword	mrg32k3aM1
	.align		8
        /*0018*/ 	.dword	mrg32k3aM2
	.align		8
        /*0020*/ 	.dword	mrg32k3aM1SubSeq
	.align		8
        /*0028*/ 	.dword	mrg32k3aM2SubSeq
	.align		8
        /*0030*/ 	.dword	mrg32k3aM1Seq
	.align		8
        /*0038*/ 	.dword	mrg32k3aM2Seq


//--------------------- .nv.constant3             --------------------------
	.section	.nv.constant3,"a",@progbits
	.align	8
.nv.constant3:
	.type		__cr_lgamma_table,@object
	.size		__cr_lgamma_table,(.L_8 - __cr_lgamma_table)
__cr_lgamma_table:
        /*0000*/ 	.byte	0x00, 0x00, 0x00, 0x00, 0x00, 0x00, 0x00, 0x00, 0x00, 0x00, 0x00, 0x00, 0x00, 0x00, 0x00, 0x00
        /*0010*/ 	.byte	0xef, 0x39, 0xfa, 0xfe, 0x42, 0x2e, 0xe6, 0x3f, 0x02, 0x20, 0x2a, 0xfa, 0x0b, 0xab, 0xfc, 0x3f
        /*0020*/ 	.byte	0xf9, 0x2c, 0x92, 0x7c, 0xa7, 0x6c, 0x09, 0x40, 0xc9, 0x79, 0x44, 0x3c, 0x64, 0x26, 0x13, 0x40
        /*0030*/ 	.byte	0xca, 0x01, 0xcf, 0x3a, 0x27, 0x51, 0x1a, 0x40, 0x30, 0xcc, 0x2d, 0xf3, 0xe1, 0x0c, 0x21, 0x40
        /*0040*/ 	.byte	0x0d, 0xb7, 0xfc, 0x82, 0x8e, 0x35, 0x25, 0x40
.L_8:


//--------------------- .text._Z21generateRandomNumbersP17curandStateXORWOWPfi --------------------------
	.section	.text._Z21generateRandomNumbersP17curandStateXORWOWPfi,"ax",@progbits
	.align	128
        .global         _Z21generateRandomNumbersP17curandStateXORWOWPfi
        .type           _Z21generateRandomNumbersP17curandStateXORWOWPfi,@function
        .size           _Z21generateRandomNumbersP17curandStateXORWOWPfi,(.L_x_11 - _Z21generateRandomNumbersP17curandStateXORWOWPfi)
        .other          _Z21generateRandomNumbersP17curandStateXORWOWPfi,@"STO_CUDA_ENTRY STV_DEFAULT"
_Z21generateRandomNumbersP17curandStateXORWOWPfi:
.text._Z21generateRandomNumbersP17curandStateXORWOWPfi:
[----:B------:R-:W-:Y:S01]  /*0000*/  LDC R1, c[0x0][0x37c] ;  /* 0x0000df00ff017b82 */ /* 0x000fe20000000800 */
[----:B------:R-:W0:Y:S01]  /*0010*/  S2R R0, SR_TID.X ;  /* 0x0000000000007919 */ /* 0x000e220000002100 */
[----:B------:R-:W0:Y:S06]  /*0020*/  LDCU UR4, c[0x0][0x360] ;  /* 0x00006c00ff0477ac */ /* 0x000e2c0008000800 */
[----:B------:R-:W1:Y:S01]  /*0030*/  LDC.64 R6, c[0x0][0x380] ;  /* 0x0000e000ff067b82 */ /* 0x000e620000000a00 */
[----:B------:R-:W-:Y:S01]  /*0040*/  IMAD.MOV.U32 R8, RZ, RZ, 0x3198c20f ;  /* 0x3198c20fff087424 */ /* 0x000fe200078e00ff */
[----:B------:R-:W0:Y:S01]  /*0050*/  S2R R3, SR_CTAID.X ;  /* 0x0000000000037919 */ /* 0x000e220000002500 */
[----:B------:R-:W2:Y:S01]  /*0060*/  LDCU UR5, c[0x0][0x364] ;  /* 0x00006c80ff0577ac */ /* 0x000ea20008000800 */
[----:B------:R-:W-:Y:S01]  /*0070*/  IMAD.MOV.U32 R9, RZ, RZ, 0x5efdb30c ;  /* 0x5efdb30cff097424 */ /* 0x000fe200078e00ff */
[----:B------:R-:W-:Y:S01]  /*0080*/  BSSY.RECONVERGENT B0, `(.L_x_0) ;  /* 0x00000f1000007945 */ /* 0x000fe20003800200 */
[----:B------:R-:W2:Y:S01]  /*0090*/  S2R R2, SR_TID.Y ;  /* 0x0000000000027919 */ /* 0x000ea20000002200 */
[----:B------:R-:W3:Y:S01]  /*00a0*/  LDCU UR8, c[0x0][0x390] ;  /* 0x00007200ff0877ac */ /* 0x000ee20008000800 */
[----:B------:R-:W-:Y:S01]  /*00b0*/  IMAD.MOV.U32 R12, RZ, RZ, 0x423bb012 ;  /* 0x423bb012ff0c7424 */ /* 0x000fe200078e00ff */
[----:B------:R-:W2:Y:S01]  /*00c0*/  S2R R5, SR_CTAID.Y ;  /* 0x0000000000057919 */ /* 0x000ea20000002600 */
[----:B------:R-:W4:Y:S01]  /*00d0*/  LDCU.64 UR6, c[0x0][0x358] ;  /* 0x00006b00ff0677ac */ /* 0x000f220008000a00 */
[----:B------:R-:W-:-:S02]  /*00e0*/  IMAD.MOV.U32 R13, RZ, RZ, -0x75bd8fc ;  /* 0xf8a42704ff0d7424 */ /* 0x000fc400078e00ff */
[----:B------:R-:W-:Y:S02]  /*00f0*/  IMAD.MOV.U32 R14, RZ, RZ, -0x23270784 ;  /* 0xdcd8f87cff0e7424 */ /* 0x000fe400078e00ff */
[----:B------:R-:W-:Y:S02]  /*0100*/  IMAD.MOV.U32 R15, RZ, RZ, 0x57fa2510 ;  /* 0x57fa2510ff0f7424 */ /* 0x000fe400078e00ff */
[----:B------:R-:W-:Y:S02]  /*0110*/  IMAD.MOV.U32 R10, RZ, RZ, 0x5efdb30c ;  /* 0x5efdb30cff0a7424 */ /* 0x000fe400078e00ff */
[----:B------:R-:W-:Y:S02]  /*0120*/  IMAD.MOV.U32 R4, RZ, RZ, 0x423bb012 ;  /* 0x423bb012ff047424 */ /* 0x000fe400078e00ff */
[----:B0-----:R-:W-:Y:S02]  /*0130*/  IMAD R0, R3, UR4, R0 ;  /* 0x0000000403007c24 */ /* 0x001fe4000f8e0200 */
[----:B--2---:R-:W-:-:S02]  /*0140*/  IMAD R3, R5, UR5, R2 ;  /* 0x0000000505037c24 */ /* 0x004fc4000f8e0202 */
[----:B------:R-:W-:Y:S02]  /*0150*/  IMAD.MOV.U32 R5, RZ, RZ, -0x75bd8fc ;  /* 0xf8a42704ff057424 */ /* 0x000fe400078e00ff */
[----:B---3--:R-:W-:Y:S02]  /*0160*/  IMAD R0, R3, UR8, R0 ;  /* 0x0000000803007c24 */ /* 0x008fe4000f8e0200 */
[----:B------:R-:W-:Y:S02]  /*0170*/  IMAD.MOV.U32 R3, RZ, RZ, 0x57fa2510 ;  /* 0x57fa2510ff037424 */ /* 0x000fe400078e00ff */
[C---:B-1----:R-:W-:Y:S01]  /*0180*/  IMAD.WIDE R6, R0.reuse, 0x30, R6 ;  /* 0x0000003000067825 */ /* 0x042fe200078e0206 */
[----:B------:R-:W-:Y:S02]  /*0190*/  ISETP.NE.AND P0, PT, R0, RZ, PT ;  /* 0x000000ff0000720c */ /* 0x000fe40003f05270 */
[----:B------:R-:W-:Y:S01]  /*01a0*/  SHF.R.S32.HI R11, RZ, 0x1f, R0 ;  /* 0x0000001fff0b7819 */ /* 0x000fe20000011400 */
[----:B------:R-:W-:Y:S01]  /*01b0*/  IMAD.MOV.U32 R2, RZ, RZ, -0x23270784 ;  /* 0xdcd8f87cff027424 */ /* 0x000fe200078e00ff */
[----:B----4-:R0:W-:Y:S04]  /*01c0*/  STG.E.64 desc[UR6][R6.64], R8 ;  /* 0x0000000806007986 */ /* 0x0101e8000c101b06 */
[----:B------:R0:W-:Y:S04]  /*01d0*/  STG.E.64 desc[UR6][R6.64+0x8], R12 ;  /* 0x0000080c06007986 */ /* 0x0001e8000c101b06 */
[----:B------:R0:W-:Y:S01]  /*01e0*/  STG.E.64 desc[UR6][R6.64+0x10], R14 ;  /* 0x0000100e06007986 */ /* 0x0001e2000c101b06 */
[----:B------:R-:W-:Y:S05]  /*01f0*/  @!P0 BRA `(.L_x_1) ;  /* 0x0000000c00648947 */ /* 0x000fea0003800000 */
[----:B0-----:R-:W-:Y:S02]  /*0200*/  IMAD.MOV.U32 R12, RZ, RZ, RZ ;  /* 0x000000ffff0c7224 */ /* 0x001fe400078e00ff */
[----:B------:R-:W-:Y:S02]  /*0210*/  IMAD.MOV.U32 R10, RZ, RZ, 0x5efdb30c ;  /* 0x5efdb30cff0a7424 */ /* 0x000fe400078e00ff */
[----:B------:R-:W-:Y:S02]  /*0220*/  IMAD.MOV.U32 R14, RZ, RZ, R0 ;  /* 0x000000ffff0e7224 */ /* 0x000fe400078e0000 */
[----:B------:R-:W-:Y:S02]  /*0230*/  IMAD.MOV.U32 R4, RZ, RZ, 0x423bb012 ;  /* 0x423bb012ff047424 */ /* 0x000fe400078e00ff */
[----:B------:R-:W-:Y:S02]  /*0240*/  IMAD.MOV.U32 R5, RZ, RZ, -0x75bd8fc ;  /* 0xf8a42704ff057424 */ /* 0x000fe400078e00ff */
[----:B------:R-:W-:-:S02]  /*0250*/  IMAD.MOV.U32 R2, RZ, RZ, -0x23270784 ;  /* 0xdcd8f87cff027424 */ /* 0x000fc400078e00ff */
[----:B------:R-:W-:-:S07]  /*0260*/  IMAD.MOV.U32 R3, RZ, RZ, 0x57fa2510 ;  /* 0x57fa2510ff037424 */ /* 0x000fce00078e00ff */
.L_x_7:
[----:B------:R-:W-:Y:S01]  /*0270*/  LOP3.LUT R6, R14, 0x3, RZ, 0xc0, !PT ;  /* 0x000000030e067812 */ /* 0x000fe200078ec0ff */
[----:B------:R-:W-:Y:S03]  /*0280*/  BSSY.RECONVERGENT B1, `(.L_x_2) ;  /* 0x00000ca000017945 */ /* 0x000fe60003800200 */
[----:B------:R-:W-:-:S04]  /*0290*/  ISETP.NE.U32.AND P0, PT, R6, RZ, PT ;  /* 0x000000ff0600720c */ /* 0x000fc80003f05070 */
[----:B------:R-:W-:-:S13]  /*02a0*/  ISETP.NE.AND.EX P0, PT, RZ, RZ, PT, P0 ;  /* 0x000000ffff00720c */ /* 0x000fda0003f05300 */
[----:B0-----:R-:W-:Y:S05]  /*02b0*/  @!P0 BRA `(.L_x_3) ;  /* 0x0000000c00188947 */ /* 0x001fea0003800000 */
[----:B------:R-:W0:Y:S01]  /*02c0*/  LDC.64 R6, c[0x4][RZ] ;  /* 0x01000000ff067b82 */ /* 0x000e220000000a00 */
[----:B------:R-:W-:Y:S02]  /*02d0*/  IMAD.MOV.U32 R13, RZ, RZ, RZ ;  /* 0x000000ffff0d7224 */ /* 0x000fe400078e00ff */
[----:B0-----:R-:W-:-:S07]  /*02e0*/  IMAD.WIDE.U32 R6, R12, 0xc80, R6 ;  /* 0x00000c800c067825 */ /* 0x001fce00078e0006 */
.L_x_6:
[----:B0-----:R-:W-:Y:S01]  /*02f0*/  IMAD.MOV.U32 R10, RZ, RZ, RZ ;  /* 0x000000ffff0a7224 */ /* 0x001fe200078e00ff */
[----:B------:R-:W-:Y:S01]  /*0300*/  CS2R R2, SRZ ;  /* 0x0000000000027805 */ /* 0x000fe2000001ff00 */
[----:B------:R-:W-:Y:S01]  /*0310*/  IMAD.MOV.U32 R15, RZ, RZ, RZ ;  /* 0x000000ffff0f7224 */ /* 0x000fe200078e00ff */
[----:B------:R-:W-:-:S07]  /*0320*/  CS2R R4, SRZ ;  /* 0x0000000000047805 */ /* 0x000fce000001ff00 */
.L_x_5:
[----:B------:R-:W0:Y:S02]  /*0330*/  LDC.64 R8, c[0x0][0x380] ;  /* 0x0000e000ff087b82 */ /* 0x000e240000000a00 */
[----:B0-----:R-:W-:-:S04]  /*0340*/  IMAD.WIDE R8, R0, 0x30, R8 ;  /* 0x0000003000087825 */ /* 0x001fc800078e0208 */
[----:B------:R-:W-:-:S05]  /*0350*/  IMAD.WIDE.U32 R8, R15, 0x4, R8 ;  /* 0x000000040f087825 */ /* 0x000fca00078e0008 */
[----:B------:R0:W5:Y:S01]  /*0360*/  LDG.E R16, desc[UR6][R8.64+0x4] ;  /* 0x0000040608107981 */ /* 0x000162000c1e1900 */
[----:B------:R-:W-:-:S07]  /*0370*/  IMAD.MOV.U32 R17, RZ, RZ, RZ ;  /* 0x000000ffff117224 */ /* 0x000fce00078e00ff */
.L_x_4:
[----:B-----5:R-:W-:Y:S01]  /*0380*/  SHF.R.U32.HI R22, RZ, R17, R16 ;  /* 0x00000011ff167219 */ /* 0x020fe20000011610 */
[----:B0-----:R-:W-:-:S03]  /*0390*/  IMAD.SHL.U32 R8, R15, 0x20, RZ ;  /* 0x000000200f087824 */ /* 0x001fc600078e00ff */
[----:B------:R-:W-:Y:S01]  /*03a0*/  LOP3.LUT R9, R22, 0x1, RZ, 0xc0, !PT ;  /* 0x0000000116097812 */ /* 0x000fe200078ec0ff */
[----:B------:R-:W-:-:S03]  /*03b0*/  IMAD.IADD R8, R8, 0x1, R17 ;  /* 0x0000000108087824 */ /* 0x000fc600078e0211 */
[----:B------:R-:W-:Y:S01]  /*03c0*/  ISETP.NE.U32.AND P0, PT, R9, 0x1, PT ;  /* 0x000000010900780c */ /* 0x000fe20003f05070 */
[----:B------:R-:W-:-:S03]  /*03d0*/  IMAD R9, R8, 0x5, RZ ;  /* 0x0000000508097824 */ /* 0x000fc600078e02ff */
[----:B------:R-:W-:Y:S01]  /*03e0*/  R2P PR, R22, 0x7e ;  /* 0x0000007e16007804 */ /* 0x000fe20000000000 */
[----:B------:R-:W-:-:S08]  /*03f0*/  IMAD.WIDE.U32 R8, R9, 0x4, R6 ;  /* 0x0000000409087825 */ /* 0x000fd000078e0006 */
[----:B------:R-:W2:Y:S04]  /*0400*/  @!P0 LDG.E R19, desc[UR6][R8.64] ;  /* 0x0000000608138981 */ /* 0x000ea8000c1e1900 */
[----:B------:R-:W3:Y:S04]  /*0410*/  @P1 LDG.E R21, desc[UR6][R8.64+0x14] ;  /* 0x0000140608151981 */ /* 0x000ee8000c1e1900 */
[----:B------:R-:W4:Y:S04]  /*0420*/  @!P0 LDG.E R18, desc[UR6][R8.64+0x10] ;  /* 0x0000100608128981 */ /* 0x000f28000c1e1900 */
[----:B------:R-:W4:Y:S04]  /*0430*/  @P2 LDG.E R23, desc[UR6][R8.64+0x28] ;  /* 0x0000280608172981 */ /* 0x000f28000c1e1900 */
[----:B------:R-:W4:Y:S04]  /*0440*/  @P1 LDG.E R20, desc[UR6][R8.64+0x24] ;  /* 0x0000240608141981 */ /* 0x000f28000c1e1900 */
[----:B------:R-:W4:Y:S04]  /*0450*/  @P3 LDG.E R25, desc[UR6][R8.64+0x3c] ;  /* 0x00003c0608193981 */ /* 0x000f28000c1e1900 */
[----:B------:R-:W4:Y:S04]  /*0460*/  @P2 LDG.E R24, desc[UR6][R8.64+0x38] ;  /* 0x0000380608182981 */ /* 0x000f28000c1e1900 */
[----:B------:R-:W4:Y:S04]  /*0470*/  @P4 LDG.E R27, desc[UR6][R8.64+0x50] ;  /* 0x00005006081b4981 */ /* 0x000f28000c1e1900 */
[----:B------:R-:W4:Y:S01]  /*0480*/  @P5 LDG.E R29, desc[UR6][R8.64+0x64] ;  /* 0x00006406081d5981 */ /* 0x000f22000c1e1900 */
[----:B--2---:R-:W-:-:S03]  /*0490*/  @!P0 LOP3.LUT R10, R10, R19, RZ, 0x3c, !PT ;  /* 0x000000130a0a8212 */ /* 0x004fc600078e3cff */
[----:B------:R-:W2:Y:S01]  /*04a0*/  @!P0 LDG.E R19, desc[UR6][R8.64+0x4] ;  /* 0x0000040608138981 */ /* 0x000ea2000c1e1900 */
[----:B---3--:R-:W-:-:S03]  /*04b0*/  @P1 LOP3.LUT R10, R10, R21, RZ, 0x3c, !PT ;  /* 0x000000150a0a1212 */ /* 0x008fc600078e3cff */
[----:B------:R-:W3:Y:S01]  /*04c0*/  @!P0 LDG.E R21, desc[UR6][R8.64+0xc] ;  /* 0x00000c0608158981 */ /* 0x000ee2000c1e1900 */
[----:B----4-:R-:W-:-:S03]  /*04d0*/  @!P0 LOP3.LUT R3, R3, R18, RZ, 0x3c, !PT ;  /* 0x0000001203038212 */ /* 0x010fc600078e3cff */
[----:B------:R-:W4:Y:S01]  /*04e0*/  @!P0 LDG.E R18, desc[UR6][R8.64+0x8] ;  /* 0x0000080608128981 */ /* 0x000f22000c1e1900 */
[----:B------:R-:W-:-:S03]  /*04f0*/  @P2 LOP3.LUT R10, R10, R23, RZ, 0x3c, !PT ;  /* 0x000000170a0a2212 */ /* 0x000fc600078e3cff */
[----:B------:R-:W4:Y:S01]  /*0500*/  @P1 LDG.E R23, desc[UR6][R8.64+0x18] ;  /* 0x0000180608171981 */ /* 0x000f22000c1e1900 */
[----:B------:R-:W-:-:S03]  /*0510*/  @P1 LOP3.LUT R3, R3, R20, RZ, 0x3c, !PT ;  /* 0x0000001403031212 */ /* 0x000fc600078e3cff */
[----:B------:R-:W4:Y:S01]  /*0520*/  @P1 LDG.E R20, desc[UR6][R8.64+0x1c] ;  /* 0x00001c0608141981 */ /* 0x000f22000c1e1900 */
[----:B------:R-:W-:-:S03]  /*0530*/  @P3 LOP3.LUT R10, R10, R25, RZ, 0x3c, !PT ;  /* 0x000000190a0a3212 */ /* 0x000fc600078e3cff */
[----:B------:R-:W4:Y:S01]  /*0540*/  @P1 LDG.E R25, desc[UR6][R8.64+0x20] ;  /* 0x0000200608191981 */ /* 0x000f22000c1e1900 */
[----:B------:R-:W-:-:S03]  /*0550*/  @P2 LOP3.LUT R3, R3, R24, RZ, 0x3c, !PT ;  /* 0x0000001803032212 */ /* 0x000fc600078e3cff */
[----:B------:R-:W4:Y:S01]  /*0560*/  @P3 LDG.E R24, desc[UR6][R8.64+0x4c] ;  /* 0x00004c0608183981 */ /* 0x000f22000c1e1900 */
[----:B--2---:R-:W-:-:S03]  /*0570*/  @!P0 LOP3.LUT R4, R4, R19, RZ, 0x3c, !PT ;  /* 0x0000001304048212 */ /* 0x004fc600078e3cff */
[----:B------:R-:W2:Y:S01]  /*0580*/  @P2 LDG.E R19, desc[UR6][R8.64+0x2c] ;  /* 0x00002c0608132981 */ /* 0x000ea2000c1e1900 */
[----:B---3--:R-:W-:-:S03]  /*0590*/  @!P0 LOP3.LUT R2, R2, R21, RZ, 0x3c, !PT ;  /* 0x0000001502028212 */ /* 0x008fc600078e3cff */
[----:B------:R-:W3:Y:S01]  /*05a0*/  @P2 LDG.E R21, desc[UR6][R8.64+0x34] ;  /* 0x0000340608152981 */ /* 0x000ee2000c1e1900 */
[----:B----4-:R-:W-:-:S03]  /*05b0*/  @!P0 LOP3.LUT R5, R5, R18, RZ, 0x3c, !PT ;  /* 0x0000001205058212 */ /* 0x010fc600078e3cff */
[----:B------:R-:W4:Y:S01]  /*05c0*/  @P2 LDG.E R18, desc[UR6][R8.64+0x30] ;  /* 0x0000300608122981 */ /* 0x000f22000c1e1900 */
        /* <DEDUP_REMOVED lines=10> */
[----:B--2---:R-:W-:-:S03]  /*0670*/  @P2 LOP3.LUT R4, R4, R19, RZ, 0x3c, !PT ;  /* 0x0000001304042212 */ /* 0x004fc600078e3cff */
[----:B------:R-:W2:Y:S01]  /*0680*/  @P4 LDG.E R19, desc[UR6][R8.64+0x54] ;  /* 0x0000540608134981 */ /* 0x000ea2000c1e1900 */
[----:B---3--:R-:W-:-:S03]  /*0690*/  @P2 LOP3.LUT R2, R2, R21, RZ, 0x3c, !PT ;  /* 0x0000001502022212 */ /* 0x008fc600078e3cff */
[----:B------:R-:W3:Y:S01]  /*06a0*/  @P4 LDG.E R21, desc[UR6][R8.64+0x5c] ;  /* 0x00005c0608154981 */ /* 0x000ee2000c1e1900 */
[----:B----4-:R-:W-:-:S03]  /*06b0*/  @P2 LOP3.LUT R5, R5, R18, RZ, 0x3c, !PT ;  /* 0x0000001205052212 */ /* 0x010fc600078e3cff */
        /* <DEDUP_REMOVED lines=9> */
[----:B------:R-:W-:Y:S02]  /*0750*/  LOP3.LUT P0, RZ, R22, 0x80, RZ, 0xc0, !PT ;  /* 0x0000008016ff7812 */ /* 0x000fe4000780c0ff */
[----:B------:R-:W-:-:S04]  /*0760*/  @P5 LOP3.LUT R10, R10, R29, RZ, 0x3c, !PT ;  /* 0x0000001d0a0a5212 */ /* 0x000fc800078e3cff */
[----:B------:R-:W-:-:S07]  /*0770*/  @P6 LOP3.LUT R10, R10, R27, RZ, 0x3c, !PT ;  /* 0x0000001b0a0a6212 */ /* 0x000fce00078e3cff */
[----:B------:R-:W4:Y:S04]  /*0780*/  @P0 LDG.E R27, desc[UR6][R8.64+0x8c] ;  /* 0x00008c06081b0981 */ /* 0x000f28000c1e1900 */
        /* <DEDUP_REMOVED lines=15> */
[----:B------:R-:W-:Y:S02]  /*0880*/  @P0 LOP3.LUT R10, R10, R27, RZ, 0x3c, !PT ;  /* 0x0000001b0a0a0212 */ /* 0x000fe400078e3cff */
[----:B--2---:R-:W-:Y:S02]  /*0890*/  @P6 LOP3.LUT R4, R4, R19, RZ, 0x3c, !PT ;  /* 0x0000001304046212 */ /* 0x004fe400078e3cff */
[----:B---3--:R-:W-:Y:S02]  /*08a0*/  @P6 LOP3.LUT R2, R2, R21, RZ, 0x3c, !PT ;  /* 0x0000001502026212 */ /* 0x008fe400078e3cff */
[----:B----4-:R-:W-:Y:S02]  /*08b0*/  @P6 LOP3.LUT R5, R5, R18, RZ, 0x3c, !PT ;  /* 0x0000001205056212 */ /* 0x010fe400078e3cff */
[----:B------:R-:W-:Y:S02]  /*08c0*/  @P0 LOP3.LUT R4, R4, R23, RZ, 0x3c, !PT ;  /* 0x0000001704040212 */ /* 0x000fe400078e3cff */
[----:B------:R-:W-:-:S02]  /*08d0*/  @P6 LOP3.LUT R3, R3, R20, RZ, 0x3c, !PT ;  /* 0x0000001403036212 */ /* 0x000fc400078e3cff */
[----:B------:R-:W-:Y:S02]  /*08e0*/  @P0 LOP3.LUT R2, R2, R25, RZ, 0x3c, !PT ;  /* 0x0000001902020212 */ /* 0x000fe400078e3cff */
[----:B------:R-:W-:Y:S02]  /*08f0*/  @P0 LOP3.LUT R3, R3, R26, RZ, 0x3c, !PT ;  /* 0x0000001a03030212 */ /* 0x000fe400078e3cff */
[----:B------:R-:W-:Y:S02]  /*0900*/  @P0 LOP3.LUT R5, R5, R24, RZ, 0x3c, !PT ;  /* 0x0000001805050212 */ /* 0x000fe400078e3cff */
[----:B------:R-:W-:-:S13]  /*0910*/  R2P PR, R22.B1, 0x7f ;  /* 0x0000007f16007804 */ /* 0x000fda0000001000 */
[----:B------:R-:W2:Y:S04]  /*0920*/  @P0 LDG.E R19, desc[UR6][R8.64+0xa0] ;  /* 0x0000a00608130981 */ /* 0x000ea8000c1e1900 */
[----:B------:R-:W3:Y:S04]  /*0930*/  @P1 LDG.E R21, desc[UR6][R8.64+0xb4] ;  /* 0x0000b40608151981 */ /* 0x000ee8000c1e1900 */
[----:B------:R-:W4:Y:S04]  /*0940*/  @P2 LDG.E R23, desc[UR6][R8.64+0xc8] ;  /* 0x0000c80608172981 */ /* 0x000f28000c1e1900 */
[----:B------:R-:W4:Y:S04]  /*0950*/  @P0 LDG.E R20, desc[UR6][R8.64+0xa8] ;  /* 0x0000a80608140981 */ /* 0x000f28000c1e1900 */
[----:B------:R-:W4:Y:S04]  /*0960*/  @P0 LDG.E R24, desc[UR6][R8.64+0xb0] ;  /* 0x0000b00608180981 */ /* 0x000f28000c1e1900 */
[----:B------:R-:W4:Y:S04]  /*0970*/  @P3 LDG.E R25, desc[UR6][R8.64+0xdc] ;  /* 0x0000dc0608193981 */ /* 0x000f28000c1e1900 */
[----:B------:R-:W4:Y:S04]  /*0980*/  @P1 LDG.E R18, desc[UR6][R8.64+0xbc] ;  /* 0x0000bc0608121981 */ /* 0x000f28000c1e1900 */
        /* <DEDUP_REMOVED lines=20> */
[----:B---3--:R-:W-:Y:S02]  /*0ad0*/  @P0 LOP3.LUT R2, R2, R21, RZ, 0x3c, !PT ;  /* 0x0000001502020212 */ /* 0x008fe400078e3cff */
[----:B------:R-:W-:Y:S01]  /*0ae0*/  LOP3.LUT P0, RZ, R22, 0x8000, RZ, 0xc0, !PT ;  /* 0x0000800016ff7812 */ /* 0x000fe2000780c0ff */
[----:B------:R-:W3:Y:S01]  /*0af0*/  @P2 LDG.E R21, desc[UR6][R8.64+0xcc] ;  /* 0x0000cc0608152981 */ /* 0x000ee2000c1e1900 */
[----:B----4-:R-:W-:-:S03]  /*0b00*/  @P1 LOP3.LUT R4, R4, R23, RZ, 0x3c, !PT ;  /* 0x0000001704041212 */ /* 0x010fc600078e3cff */
[----:B------:R-:W4:Y:S04]  /*0b10*/  @P2 LDG.E R22, desc[UR6][R8.64+0xd0] ;  /* 0x0000d00608162981 */ /* 0x000f28000c1e1900 */
[----:B------:R-:W4:Y:S01]  /*0b20*/  @P2 LDG.E R23, desc[UR6][R8.64+0xd4] ;  /* 0x0000d40608172981 */ /* 0x000f22000c1e1900 */
[----:B------:R-:W-:-:S03]  /*0b30*/  @P1 LOP3.LUT R3, R3, R20, RZ, 0x3c, !PT ;  /* 0x0000001403031212 */ /* 0x000fc600078e3cff */
[----:B------:R-:W4:Y:S01]  /*0b40*/  @P3 LDG.E R20, desc[UR6][R8.64+0xec] ;  /* 0x0000ec0608143981 */ /* 0x000f22000c1e1900 */
[----:B------:R-:W-:Y:S02]  /*0b50*/  @P5 LOP3.LUT R10, R10, R29, RZ, 0x3c, !PT ;  /* 0x0000001d0a0a5212 */ /* 0x000fe400078e3cff */
[----:B------:R-:W-:Y:S01]  /*0b60*/  @P2 LOP3.LUT R3, R3, R24, RZ, 0x3c, !PT ;  /* 0x0000001803032212 */ /* 0x000fe200078e3cff */
[----:B------:R-:W4:Y:S04]  /*0b70*/  @P0 LDG.E R26, desc[UR6][R8.64+0x13c] ;  /* 0x00013c06081a0981 */ /* 0x000f28000c1e1900 */
        /* <DEDUP_REMOVED lines=9> */
[----:B------:R-:W-:Y:S02]  /*0c10*/  @P2 LOP3.LUT R2, R2, R23, RZ, 0x3c, !PT ;  /* 0x0000001702022212 */ /* 0x000fe400078e3cff */
[----:B------:R-:W-:Y:S01]  /*0c20*/  @P3 LOP3.LUT R5, R5, R18, RZ, 0x3c, !PT ;  /* 0x0000001205053212 */ /* 0x000fe200078e3cff */
[----:B------:R-:W4:Y:S01]  /*0c30*/  @P4 LDG.E R23, desc[UR6][R8.64+0xfc] ;  /* 0x0000fc0608174981 */ /* 0x000f22000c1e1900 */
[----:B------:R-:W-:-:S03]  /*0c40*/  @P3 LOP3.LUT R4, R4, R25, RZ, 0x3c, !PT ;  /* 0x0000001904043212 */ /* 0x000fc600078e3cff */
        /* <DEDUP_REMOVED lines=20> */
[----:B------:R-:W-:-:S05]  /*0d90*/  VIADD R17, R17, 0x10 ;  /* 0x0000001011117836 */ /* 0x000fca0000000000 */
[----:B------:R-:W-:Y:S02]  /*0da0*/  ISETP.NE.AND P1, PT, R17, 0x20, PT ;  /* 0x000000201100780c */ /* 0x000fe40003f25270 */
[----:B------:R-:W-:Y:S02]  /*0db0*/  @P5 LOP3.LUT R3, R3, R20, RZ, 0x3c, !PT ;  /* 0x0000001403035212 */ /* 0x000fe400078e3cff */
[----:B--2---:R-:W-:Y:S02]  /*0dc0*/  @P5 LOP3.LUT R2, R2, R19, RZ, 0x3c, !PT ;  /* 0x0000001302025212 */ /* 0x004fe400078e3cff */
[----:B---3--:R-:W-:Y:S02]  /*0dd0*/  @P6 LOP3.LUT R4, R4, R21, RZ, 0x3c, !PT ;  /* 0x0000001504046212 */ /* 0x008fe400078e3cff */
[----:B----4-:R-:W-:Y:S02]  /*0de0*/  @P6 LOP3.LUT R5, R5, R22, RZ, 0x3c, !PT ;  /* 0x0000001605056212 */ /* 0x010fe400078e3cff */
[----:B------:R-:W-:-:S02]  /*0df0*/  @P6 LOP3.LUT R2, R2, R23, RZ, 0x3c, !PT ;  /* 0x0000001702026212 */ /* 0x000fc400078e3cff */
[----:B------:R-:W-:Y:S02]  /*0e00*/  @P6 LOP3.LUT R3, R3, R18, RZ, 0x3c, !PT ;  /* 0x0000001203036212 */ /* 0x000fe400078e3cff */
[----:B------:R-:W-:Y:S02]  /*0e10*/  @P0 LOP3.LUT R5, R5, R24, RZ, 0x3c, !PT ;  /* 0x0000001805050212 */ /* 0x000fe400078e3cff */
[----:B------:R-:W-:Y:S02]  /*0e20*/  @P0 LOP3.LUT R4, R4, R25, RZ, 0x3c, !PT ;  /* 0x0000001904040212 */ /* 0x000fe400078e3cff */
[----:B------:R-:W-:Y:S02]  /*0e30*/  @P0 LOP3.LUT R3, R3, R26, RZ, 0x3c, !PT ;  /* 0x0000001a03030212 */ /* 0x000fe400078e3cff */
[----:B------:R-:W-:Y:S01]  /*0e40*/  @P0 LOP3.LUT R2, R2, R27, RZ, 0x3c, !PT ;  /* 0x0000001b02020212 */ /* 0x000fe200078e3cff */
[----:B------:R-:W-:Y:S06]  /*0e50*/  @P1 BRA `(.L_x_4) ;  /* 0xfffffff400481947 */ /* 0x000fec000383ffff */
[----:B------:R-:W-:-:S05]  /*0e60*/  VIADD R15, R15, 0x1 ;  /* 0x000000010f0f7836 */ /* 0x000fca0000000000 */
[----:B------:R-:W-:-:S13]  /*0e70*/  ISETP.NE.AND P0, PT, R15, 0x5, PT ;  /* 0x000000050f00780c */ /* 0x000fda0003f05270 */
[----:B------:R-:W-:Y:S05]  /*0e80*/  @P0 BRA `(.L_x_5) ;  /* 0xfffffff400280947 */ /* 0x000fea000383ffff */
[----:B------:R-:W0:Y:S01]  /*0e90*/  LDC.64 R8, c[0x0][0x380] ;  /* 0x0000e000ff087b82 */ /* 0x000e220000000a00 */
[----:B------:R-:W-:Y:S01]  /*0ea0*/  VIADD R13, R13, 0x1 ;  /* 0x000000010d0d7836 */ /* 0x000fe20000000000 */
[----:B------:R-:W-:-:S04]  /*0eb0*/  LOP3.LUT R16, R14, 0x3, RZ, 0xc0, !PT ;  /* 0x000000030e107812 */ /* 0x000fc800078ec0ff */
[----:B------:R-:W-:Y:S01]  /*0ec0*/  ISETP.GE.U32.AND P0, PT, R13, R16, PT ;  /* 0x000000100d00720c */ /* 0x000fe20003f06070 */
[----:B0-----:R-:W-:-:S05]  /*0ed0*/  IMAD.WIDE R8, R0, 0x30, R8 ;  /* 0x0000003000087825 */ /* 0x001fca00078e0208 */
[----:B------:R0:W-:Y:S04]  /*0ee0*/  STG.E desc[UR6][R8.64+0x4], R10 ;  /* 0x0000040a08007986 */ /* 0x0001e8000c101906 */
[----:B------:R0:W-:Y:S04]  /*0ef0*/  STG.E.64 desc[UR6][R8.64+0x8], R4 ;  /* 0x0000080408007986 */ /* 0x0001e8000c101b06 */
[----:B------:R0:W-:Y:S01]  /*0f00*/  STG.E.64 desc[UR6][R8.64+0x10], R2 ;  /* 0x0000100208007986 */ /* 0x0001e2000c101b06 */
[----:B------:R-:W-:Y:S05]  /*0f10*/  @!P0 BRA `(.L_x_6) ;  /* 0xfffffff000f48947 */ /* 0x000fea000383ffff */
.L_x_3:
[----:B------:R-:W-:Y:S05]  /*0f20*/  BSYNC.RECONVERGENT B1 ;  /* 0x0000000000017941 */ /* 0x000fea0003800200 */
.L_x_2:
[----:B------:R-:W-:Y:S01]  /*0f30*/  ISETP.GT.U32.AND P0, PT, R14, 0x3, PT ;  /* 0x000000030e00780c */ /* 0x000fe20003f04070 */
[----:B------:R-:W-:Y:S01]  /*0f40*/  VIADD R12, R12, 0x1 ;  /* 0x000000010c0c7836 */ /* 0x000fe20000000000 */
[--C-:B------:R-:W-:Y:S02]  /*0f50*/  SHF.R.U64 R14, R14, 0x2, R11.reuse ;  /* 0x000000020e0e7819 */ /* 0x100fe4000000120b */
[----:B------:R-:W-:Y:S02]  /*0f60*/  ISETP.GT.U32.AND.EX P0, PT, R11, RZ, PT, P0 ;  /* 0x000000ff0b00720c */ /* 0x000fe40003f04100 */
[----:B------:R-:W-:-:S11]  /*0f70*/  SHF.R.U32.HI R11, RZ, 0x2, R11 ;  /* 0x00000002ff0b7819 */ /* 0x000fd6000001160b */
[----:B------:R-:W-:Y:S05]  /*0f80*/  @P0 BRA `(.L_x_7) ;  /* 0xfffffff000b80947 */ /* 0x000fea000383ffff */
.L_x_1:
[----:B------:R-:W-:Y:S05]  /*0f90*/  BSYNC.RECONVERGENT B0 ;  /* 0x0000000000007941 */ /* 0x000fea0003800200 */
.L_x_0:
[----:B------:R-:W1:Y:S01]  /*0fa0*/  LDCU UR4, c[0x0][0x390] ;  /* 0x00007200ff0477ac */ /* 0x000e620008000800 */
[----:B0-----:R-:W0:Y:S01]  /*0fb0*/  LDC.64 R6, c[0x0][0x380] ;  /* 0x0000e000ff067b82 */ /* 0x001e220000000a00 */
[----:B-1----:R-:W-:-:S06]  /*0fc0*/  UIMAD UR4, UR4, UR4, URZ ;  /* 0x00000004040472a4 */ /* 0x002fcc000f8e02ff */
[C---:B------:R-:W-:Y:S01]  /*0fd0*/  ISETP.GE.AND P0, PT, R0.reuse, UR4, PT ;  /* 0x0000000400007c0c */ /* 0x040fe2000bf06270 */
[----:B0-----:R-:W-:-:S05]  /*0fe0*/  IMAD.WIDE R6, R0, 0x30, R6 ;  /* 0x0000003000067825 */ /* 0x001fca00078e0206 */
[----:B------:R0:W-:Y:S04]  /*0ff0*/  STG.E.64 desc[UR6][R6.64+0x18], RZ ;  /* 0x000018ff06007986 */ /* 0x0001e8000c101b06 */
[----:B------:R0:W-:Y:S04]  /*1000*/  STG.E desc[UR6][R6.64+0x20], RZ ;  /* 0x000020ff06007986 */ /* 0x0001e8000c101906 */
[----:B------:R0:W-:Y:S01]  /*1010*/  STG.E.64 desc[UR6][R6.64+0x28], RZ ;  /* 0x000028ff06007986 */ /* 0x0001e2000c101b06 */
[----:B------:R-:W-:Y:S05]  /*1020*/  @P0 EXIT ;  /* 0x000000000000094d */ /* 0x000fea0003800000 */
[----:B------:R-:W-:Y:S01]  /*1030*/  SHF.R.U32.HI R9, RZ, 0x2, R10 ;  /* 0x00000002ff097819 */ /* 0x000fe2000001160a */
[----:B------:R-:W-:Y:S01]  /*1040*/  IMAD.SHL.U32 R8, R3, 0x10, RZ ;  /* 0x0000001003087824 */ /* 0x000fe200078e00ff */
[----:B------:R-:W1:Y:S01]  /*1050*/  LDCU.64 UR4, c[0x0][0x388] ;  /* 0x00007100ff0477ac */ /* 0x000e620008000a00 */
[----:B------:R-:W-:Y:S01]  /*1060*/  IMAD.MOV.U32 R15, RZ, RZ, R2 ;  /* 0x000000ffff0f7224 */ /* 0x000fe200078e0002 */
[----:B------:R-:W-:Y:S01]  /*1070*/  LOP3.LUT R9, R9, R10, RZ, 0x3c, !PT ;  /* 0x0000000a09097212 */ /* 0x000fe200078e3cff */
[----:B------:R-:W-:Y:S01]  /*1080*/  IMAD.MOV.U32 R14, RZ, RZ, R5 ;  /* 0x000000ffff0e7224 */ /* 0x000fe200078e0005 */
[----:B------:R-:W-:Y:S01]  /*1090*/  SHF.R.S32.HI R13, RZ, 0x1f, R0 ;  /* 0x0000001fff0d7819 */ /* 0x000fe20000011400 */
[----:B------:R-:W-:Y:S02]  /*10a0*/  IMAD.MOV.U32 R11, RZ, RZ, R4 ;  /* 0x000000ffff0b7224 */ /* 0x000fe400078e0004 */
[----:B------:R-:W-:Y:S01]  /*10b0*/  IMAD.SHL.U32 R10, R9, 0x2, RZ ;  /* 0x00000002090a7824 */ /* 0x000fe200078e00ff */
[----:B------:R-:W-:Y:S01]  /*10c0*/  STG.E.64 desc[UR6][R6.64+0x8], R14 ;  /* 0x0000080e06007986 */ /* 0x000fe2000c101b06 */
[----:B------:R-:W-:-:S03]  /*10d0*/  IMAD.MOV.U32 R16, RZ, RZ, R3 ;  /* 0x000000ffff107224 */ /* 0x000fc600078e0003 */
[----:B------:R-:W-:Y:S01]  /*10e0*/  LOP3.LUT R8, R9, R10, R8, 0x96, !PT ;  /* 0x0000000a09087212 */ /* 0x000fe200078e9608 */
[----:B------:R-:W-:Y:S02]  /*10f0*/  IMAD.MOV.U32 R9, RZ, RZ, 0x2f800000 ;  /* 0x2f800000ff097424 */ /* 0x000fe400078e00ff */
[----:B------:R-:W-:Y:S01]  /*1100*/  IMAD.MOV.U32 R10, RZ, RZ, 0x319e49d4 ;  /* 0x319e49d4ff0a7424 */ /* 0x000fe200078e00ff */
[----:B------:R-:W-:Y:S02]  /*1110*/  LOP3.LUT R17, R8, R3, RZ, 0x3c, !PT ;  /* 0x0000000308117212 */ /* 0x000fe400078e3cff */
[C---:B-1----:R-:W-:Y:S02]  /*1120*/  LEA R2, P0, R0.reuse, UR4, 0x2 ;  /* 0x0000000400027c11 */ /* 0x042fe4000f8010ff */
[----:B------:R-:W-:Y:S01]  /*1130*/  STG.E.64 desc[UR6][R6.64], R10 ;  /* 0x0000000a06007986 */ /* 0x000fe2000c101b06 */
[----:B------:R-:W-:Y:S01]  /*1140*/  VIADD R8, R17, 0x319e49d4 ;  /* 0x319e49d411087836 */ /* 0x000fe20000000000 */
[----:B------:R-:W-:-:S02]  /*1150*/  LEA.HI.X R3, R0, UR5, R13, 0x2, P0 ;  /* 0x0000000500037c11 */ /* 0x000fc400080f140d */
[----:B------:R-:W-:Y:S02]  /*1160*/  STG.E.64 desc[UR6][R6.64+0x10], R16 ;  /* 0x0000101006007986 */ /* 0x000fe4000c101b06 */
[----:B------:R-:W-:-:S05]  /*1170*/  I2FP.F32.U32 R8, R8 ;  /* 0x0000000800087245 */ /* 0x000fca0000201000 */
[----:B------:R-:W-:-:S05]  /*1180*/  FFMA R5, R8, R9, 1.1641532182693481445e-10 ;  /* 0x2f00000008057423 */ /* 0x000fca0000000009 */
[----:B------:R-:W-:Y:S01]  /*1190*/  STG.E desc[UR6][R2.64], R5 ;  /* 0x0000000502007986 */ /* 0x000fe2000c101906 */
[----:B------:R-:W-:Y:S05]  /*11a0*/  EXIT ;  /* 0x000000000000794d */ /* 0x000fea0003800000 */
.L_x_8:
[----:B------:R-:W-:-:S00]  /*11b0*/  BRA `(.L_x_8) ;  /* 0xfffffffc00fc7947 */ /* 0x000fc0000383ffff */
[----:B------:R-:W-:-:S00]  /*11c0*/  NOP ;  /* 0x0000000000007918 */ /* 0x000fc00000000000 */
        /* <DEDUP_REMOVED lines=11> */
.L_x_11:


//--------------------- .text._Z10matrixMultPfS_S_i --------------------------
	.section	.text._Z10matrixMultPfS_S_i,"ax",@progbits
	.align	128
        .global         _Z10matrixMultPfS_S_i
        .type           _Z10matrixMultPfS_S_i,@function
        .size           _Z10matrixMultPfS_S_i,(.L_x_12 - _Z10matrixMultPfS_S_i)
        .other          _Z10matrixMultPfS_S_i,@"STO_CUDA_ENTRY STV_DEFAULT"
_Z10matrixMultPfS_S_i:
.text._Z10matrixMultPfS_S_i:
[----:B------:R-:W-:Y:S01]  /*0000*/  LDC R1, c[0x0][0x37c] ;  /* 0x0000df00ff017b82 */ /* 0x000fe20000000800 */
[----:B------:R-:W0:Y:S07]  /*0010*/  S2R R6, SR_TID.Y ;  /* 0x0000000000067919 */ /* 0x000e2e0000002200 */
[----:B------:R-:W1:Y:S01]  /*0020*/  S2UR UR4, SR_CTAID.Y ;  /* 0x00000000000479c3 */ /* 0x000e620000002600 */
[----:B------:R-:W2:Y:S01]  /*0030*/  LDCU UR12, c[0x0][0x398] ;  /* 0x00007300ff0c77ac */ /* 0x000ea20008000800 */
[----:B------:R-:W-:Y:S01]  /*0040*/  HFMA2 R27, -RZ, RZ, 0, 0 ;  /* 0x00000000ff1b7431 */ /* 0x000fe200000001ff */
[----:B------:R-:W2:Y:S01]  /*0050*/  S2R R16, SR_TID.X ;  /* 0x0000000000107919 */ /* 0x000ea20000002100 */
[----:B------:R-:W3:Y:S04]  /*0060*/  LDCU.64 UR10, c[0x0][0x358] ;  /* 0x00006b00ff0a77ac */ /* 0x000ee80008000a00 */
[----:B------:R-:W1:Y:S01]  /*0070*/  LDC R25, c[0x0][0x364] ;  /* 0x0000d900ff197b82 */ /* 0x000e620000000800 */
[----:B------:R-:W4:Y:S07]  /*0080*/  LDCU UR8, c[0x0][0x360] ;  /* 0x00006c00ff0877ac */ /* 0x000f2e0008000800 */
[----:B------:R-:W5:Y:S08]  /*0090*/  S2UR UR6, SR_CgaCtaId ;  /* 0x00000000000679c3 */ /* 0x000f700000008800 */
[----:B------:R-:W4:Y:S01]  /*00a0*/  S2UR UR7, SR_CTAID.X ;  /* 0x00000000000779c3 */ /* 0x000f220000002500 */
[----:B0-----:R-:W-:-:S07]  /*00b0*/  IADD3 R8, PT, PT, R6, 0x10, RZ ;  /* 0x0000001006087810 */ /* 0x001fce0007ffe0ff */
[----:B------:R-:W0:Y:S01]  /*00c0*/  LDC.64 R2, c[0x0][0x380] ;  /* 0x0000e000ff027b82 */ /* 0x000e220000000a00 */
[----:B-1----:R-:W-:Y:S01]  /*00d0*/  IMAD R25, R25, UR4, R6 ;  /* 0x0000000419197c24 */ /* 0x002fe2000f8e0206 */
[----:B------:R-:W-:Y:S02]  /*00e0*/  UMOV UR4, 0x400 ;  /* 0x0000040000047882 */ /* 0x000fe40000000000 */
[----:B------:R-:W-:Y:S01]  /*00f0*/  UIADD3 UR5, UPT, UPT, UR4, 0x400, URZ ;  /* 0x0000040004057890 */ /* 0x000fe2000fffe0ff */
[----:B--2---:R-:W-:-:S03]  /*0100*/  IMAD R18, R25, UR12, R16 ;  /* 0x0000000c19127c24 */ /* 0x004fc6000f8e0210 */
[----:B------:R-:W1:Y:S01]  /*0110*/  LDC R0, c[0x0][0x398] ;  /* 0x0000e600ff007b82 */ /* 0x000e620000000800 */
[----:B-----5:R-:W-:Y:S02]  /*0120*/  ULEA UR9, UR6, UR4, 0x18 ;  /* 0x0000000406097291 */ /* 0x020fe4000f8ec0ff */
[----:B------:R-:W-:-:S04]  /*0130*/  ULEA UR5, UR6, UR5, 0x18 ;  /* 0x0000000506057291 */ /* 0x000fc8000f8ec0ff */
[----:B------:R-:W-:Y:S01]  /*0140*/  LEA R21, R6, UR9, 0x6 ;  /* 0x0000000906157c11 */ /* 0x000fe2000f8e30ff */
[----:B----4-:R-:W-:Y:S01]  /*0150*/  UIMAD UR4, UR7, UR8, URZ ;  /* 0x00000008070472a4 */ /* 0x010fe2000f8e02ff */
[C---:B------:R-:W-:Y:S01]  /*0160*/  LEA R19, R16.reuse, UR5, 0x2 ;  /* 0x0000000510137c11 */ /* 0x040fe2000f8e10ff */
[----:B------:R-:W-:Y:S01]  /*0170*/  UMOV UR5, 0x10 ;  /* 0x0000001000057882 */ /* 0x000fe20000000000 */
[----:B------:R-:W-:Y:S02]  /*0180*/  LEA R20, R16, R21, 0x2 ;  /* 0x0000001510147211 */ /* 0x000fe400078e10ff */
[----:B------:R-:W-:Y:S02]  /*0190*/  LEA R17, R6, R19, 0x6 ;  /* 0x0000001306117211 */ /* 0x000fe400078e30ff */
[----:B------:R-:W-:Y:S01]  /*01a0*/  IADD3 R23, PT, PT, R16, UR4, RZ ;  /* 0x0000000410177c10 */ /* 0x000fe2000fffe0ff */
[----:B0-----:R-:W-:-:S04]  /*01b0*/  IMAD.WIDE.U32 R2, R18, 0x4, R2 ;  /* 0x0000000412027825 */ /* 0x001fc800078e0002 */
[--C-:B------:R-:W-:Y:S01]  /*01c0*/  IMAD R7, R8, UR12, R23.reuse ;  /* 0x0000000c08077c24 */ /* 0x100fe2000f8e0217 */
[----:B------:R-:W-:Y:S01]  /*01d0*/  IADD3 R4, P0, PT, R2, 0x40, RZ ;  /* 0x0000004002047810 */ /* 0x000fe20007f1e0ff */
[----:B------:R-:W-:Y:S01]  /*01e0*/  IMAD R5, R6, UR12, R23 ;  /* 0x0000000c06057c24 */ /* 0x000fe2000f8e0217 */
[----:B------:R-:W-:Y:S02]  /*01f0*/  MOV R2, R18 ;  /* 0x0000001200027202 */ /* 0x000fe40000000f00 */
[----:B---3--:R-:W-:-:S09]  /*0200*/  IADD3.X R3, PT, PT, RZ, R3, RZ, P0, !PT ;  /* 0x00000003ff037210 */ /* 0x008fd200007fe4ff */
.L_x_9:
[----:B------:R-:W-:Y:S02]  /*0210*/  VIMNMX R9, PT, PT, R25, R16, !PT ;  /* 0x0000001019097248 */ /* 0x000fe40007fe0100 */
[----:B------:R-:W-:Y:S02]  /*0220*/  VIMNMX R11, PT, PT, R23, R6, !PT ;  /* 0x00000006170b7248 */ /* 0x000fe40007fe0100 */
[-C--:B-1----:R-:W-:Y:S02]  /*0230*/  ISETP.GE.AND P0, PT, R9, R0.reuse, PT ;  /* 0x000000000900720c */ /* 0x082fe40003f06270 */
[----:B------:R-:W-:Y:S02]  /*0240*/  ISETP.GE.AND P1, PT, R11, R0, PT ;  /* 0x000000000b00720c */ /* 0x000fe40003f26270 */
[----:B------:R-:W-:Y:S02]  /*0250*/  MOV R22, RZ ;  /* 0x000000ff00167202 */ /* 0x000fe40000000f00 */
[----:B------:R-:W-:-:S07]  /*0260*/  MOV R24, RZ ;  /* 0x000000ff00187202 */ /* 0x000fce0000000f00 */
[----:B------:R-:W0:Y:S08]  /*0270*/  @!P0 LDC.64 R8, c[0x0][0x380] ;  /* 0x0000e000ff088b82 */ /* 0x000e300000000a00 */
[----:B------:R-:W1:Y:S01]  /*0280*/  @!P1 LDC.64 R10, c[0x0][0x388] ;  /* 0x0000e200ff0a9b82 */ /* 0x000e620000000a00 */
[----:B0-----:R-:W-:-:S05]  /*0290*/  @!P0 IMAD.WIDE.U32 R8, R2, 0x4, R8 ;  /* 0x0000000402088825 */ /* 0x001fca00078e0008 */
[----:B------:R-:W2:Y:S01]  /*02a0*/  @!P0 LDG.E R22, desc[UR10][R8.64] ;  /* 0x0000000a08168981 */ /* 0x000ea2000c1e1900 */
[----:B-1----:R-:W-:-:S05]  /*02b0*/  @!P1 IMAD.WIDE R10, R5, 0x4, R10 ;  /* 0x00000004050a9825 */ /* 0x002fca00078e020a */
[----:B------:R-:W3:Y:S04]  /*02c0*/  @!P1 LDG.E R24, desc[UR10][R10.64] ;  /* 0x0000000a0a189981 */ /* 0x000ee8000c1e1900 */
[----:B--2---:R-:W-:Y:S04]  /*02d0*/  STS [R20], R22 ;  /* 0x0000001614007388 */ /* 0x004fe80000000800 */
[----:B---3--:R-:W-:Y:S01]  /*02e0*/  STS [R17], R24 ;  /* 0x0000001811007388 */ /* 0x008fe20000000800 */
[----:B------:R-:W-:Y:S06]  /*02f0*/  BAR.SYNC.DEFER_BLOCKING 0x0 ;  /* 0x0000000000007b1d */ /* 0x000fec0000010000 */
[----:B------:R-:W-:Y:S04]  /*0300*/  LDS R26, [R19] ;  /* 0x00000000131a7984 */ /* 0x000fe80000000800 */
[----:B------:R-:W0:Y:S04]  /*0310*/  LDS.128 R12, [R21] ;  /* 0x00000000150c7984 */ /* 0x000e280000000c00 */
[----:B------:R-:W1:Y:S04]  /*0320*/  LDS R28, [R19+0x40] ;  /* 0x00004000131c7984 */ /* 0x000e680000000800 */
[----:B------:R-:W2:Y:S04]  /*0330*/  LDS R29, [R19+0x80] ;  /* 0x00008000131d7984 */ /* 0x000ea80000000800 */
[----:B------:R-:W-:Y:S04]  /*0340*/  LDS.128 R8, [R21+0x10] ;  /* 0x0000100015087984 */ /* 0x000fe80000000c00 */
[----:B------:R-:W-:Y:S01]  /*0350*/  LDS R22, [R19+0x140] ;  /* 0x0001400013167984 */ /* 0x000fe20000000800 */
[----:B0-----:R-:W-:-:S03]  /*0360*/  FFMA R26, R12, R26, R27 ;  /* 0x0000001a0c1a7223 */ /* 0x001fc6000000001b */
[----:B------:R-:W0:Y:S01]  /*0370*/  LDS R12, [R19+0xc0] ;  /* 0x0000c000130c7984 */ /* 0x000e220000000800 */
[----:B-1----:R-:W-:-:S03]  /*0380*/  FFMA R26, R28, R13, R26 ;  /* 0x0000000d1c1a7223 */ /* 0x002fc6000000001a */
[----:B------:R-:W1:Y:S01]  /*0390*/  LDS R13, [R19+0x100] ;  /* 0x00010000130d7984 */ /* 0x000e620000000800 */
[----:B--2---:R-:W-:-:S03]  /*03a0*/  FFMA R29, R29, R14, R26 ;  /* 0x0000000e1d1d7223 */ /* 0x004fc6000000001a */
[----:B------:R-:W2:Y:S04]  /*03b0*/  LDS R27, [R19+0x180] ;  /* 0x00018000131b7984 */ /* 0x000ea80000000800 */
[----:B------:R-:W-:Y:S01]  /*03c0*/  LDS R26, [R19+0x200] ;  /* 0x00020000131a7984 */ /* 0x000fe20000000800 */
[----:B0-----:R-:W-:-:S04]  /*03d0*/  FFMA R15, R12, R15, R29 ;  /* 0x0000000f0c0f7223 */ /* 0x001fc8000000001d */
[----:B-1----:R-:W-:Y:S02]  /*03e0*/  FFMA R13, R8, R13, R15 ;  /* 0x0000000d080d7223 */ /* 0x002fe4000000000f */
[----:B------:R-:W0:Y:S02]  /*03f0*/  LDS R8, [R19+0x1c0] ;  /* 0x0001c00013087984 */ /* 0x000e240000000800 */
[----:B------:R-:W-:Y:S02]  /*0400*/  FFMA R24, R22, R9, R13 ;  /* 0x0000000916187223 */ /* 0x000fe4000000000d */
[----:B------:R-:W1:Y:S04]  /*0410*/  LDS.128 R12, [R21+0x20] ;  /* 0x00002000150c7984 */ /* 0x000e680000000c00 */
[----:B------:R-:W3:Y:S01]  /*0420*/  LDS R22, [R19+0x240] ;  /* 0x0002400013167984 */ /* 0x000ee20000000800 */
[----:B--2---:R-:W-:-:S03]  /*0430*/  FFMA R9, R27, R10, R24 ;  /* 0x0000000a1b097223 */ /* 0x004fc60000000018 */
[----:B------:R-:W2:Y:S01]  /*0440*/  LDS R27, [R19+0x280] ;  /* 0x00028000131b7984 */ /* 0x000ea20000000800 */
[----:B0-----:R-:W-:-:S04]  /*0450*/  FFMA R9, R8, R11, R9 ;  /* 0x0000000b08097223 */ /* 0x001fc80000000009 */
[----:B-1----:R-:W-:Y:S02]  /*0460*/  FFMA R9, R12, R26, R9 ;  /* 0x0000001a0c097223 */ /* 0x002fe40000000009 */
[----:B------:R-:W0:Y:S02]  /*0470*/  LDS R12, [R19+0x2c0] ;  /* 0x0002c000130c7984 */ /* 0x000e240000000800 */
[----:B---3--:R-:W-:Y:S02]  /*0480*/  FFMA R22, R22, R13, R9 ;  /* 0x0000000d16167223 */ /* 0x008fe40000000009 */
[----:B------:R-:W-:Y:S04]  /*0490*/  LDS R13, [R19+0x300] ;  /* 0x00030000130d7984 */ /* 0x000fe80000000800 */
[----:B------:R-:W1:Y:S01]  /*04a0*/  LDS.128 R8, [R21+0x30] ;  /* 0x0000300015087984 */ /* 0x000e620000000c00 */
[----:B--2---:R-:W-:Y:S01]  /*04b0*/  FFMA R27, R27, R14, R22 ;  /* 0x0000000e1b1b7223 */ /* 0x004fe20000000016 */
[----:B------:R-:W-:-:S04]  /*04c0*/  VIADDMNMX R14, R6, 0x10, R23, !PT ;  /* 0x00000010060e7846 */ /* 0x000fc80007800117 */
[----:B------:R-:W-:Y:S02]  /*04d0*/  ISETP.GE.AND P1, PT, R14, R0, PT ;  /* 0x000000000e00720c */ /* 0x000fe40003f26270 */
[----:B------:R-:W-:-:S04]  /*04e0*/  VIADDMNMX R29, R16, 0x10, R25, !PT ;  /* 0x00000010101d7846 */ /* 0x000fc80007800119 */
[----:B------:R-:W-:Y:S02]  /*04f0*/  ISETP.GE.AND P0, PT, R29, R0, PT ;  /* 0x000000001d00720c */ /* 0x000fe40003f06270 */
[----:B------:R-:W-:Y:S01]  /*0500*/  LDS R29, [R19+0x380] ;  /* 0x00038000131d7984 */ /* 0x000fe20000000800 */
[----:B0-----:R-:W-:-:S04]  /*0510*/  FFMA R15, R12, R15, R27 ;  /* 0x0000000f0c0f7223 */ /* 0x001fc8000000001b */
[----:B-1----:R-:W-:Y:S02]  /*0520*/  FFMA R14, R8, R13, R15 ;  /* 0x0000000d080e7223 */ /* 0x002fe4000000000f */
[----:B------:R-:W0:Y:S01]  /*0530*/  LDS R15, [R19+0x340] ;  /* 0x00034000130f7984 */ /* 0x000e220000000800 */
[----:B------:R-:W1:Y:S03]  /*0540*/  @!P1 LDC.64 R12, c[0x0][0x388] ;  /* 0x0000e200ff0c9b82 */ /* 0x000e660000000a00 */
[----:B------:R-:W2:Y:S01]  /*0550*/  LDS R8, [R19+0x3c0] ;  /* 0x0003c00013087984 */ /* 0x000ea20000000800 */
[----:B------:R-:W-:Y:S02]  /*0560*/  MOV R24, RZ ;  /* 0x000000ff00187202 */ /* 0x000fe40000000f00 */
[----:B------:R-:W-:Y:S02]  /*0570*/  @!P0 MOV R26, R4 ;  /* 0x00000004001a8202 */ /* 0x000fe40000000f00 */
[----:B------:R-:W-:Y:S01]  /*0580*/  @!P0 MOV R27, R3 ;  /* 0x00000003001b8202 */ /* 0x000fe20000000f00 */
[----:B------:R-:W-:Y:S01]  /*0590*/  BAR.SYNC.DEFER_BLOCKING 0x0 ;  /* 0x0000000000007b1d */ /* 0x000fe20000010000 */
[----:B------:R-:W-:-:S05]  /*05a0*/  MOV R22, RZ ;  /* 0x000000ff00167202 */ /* 0x000fca0000000f00 */
[----:B------:R1:W3:Y:S02]  /*05b0*/  @!P0 LDG.E R24, desc[UR10][R26.64] ;  /* 0x0000000a1a188981 */ /* 0x0002e4000c1e1900 */
[----:B-1----:R-:W-:-:S05]  /*05c0*/  @!P1 IMAD.WIDE R26, R7, 0x4, R12 ;  /* 0x00000004071a9825 */ /* 0x002fca00078e020c */
[----:B------:R-:W4:Y:S01]  /*05d0*/  @!P1 LDG.E R22, desc[UR10][R26.64] ;  /* 0x0000000a1a169981 */ /* 0x000f22000c1e1900 */
[----:B0-----:R-:W-:-:S04]  /*05e0*/  FFMA R9, R15, R9, R14 ;  /* 0x000000090f097223 */ /* 0x001fc8000000000e */
[----:B------:R-:W-:-:S04]  /*05f0*/  FFMA R9, R29, R10, R9 ;  /* 0x0000000a1d097223 */ /* 0x000fc80000000009 */
[----:B--2---:R-:W-:Y:S01]  /*0600*/  FFMA R9, R8, R11, R9 ;  /* 0x0000000b08097223 */ /* 0x004fe20000000009 */
[----:B------:R-:W-:-:S04]  /*0610*/  UIADD3 UR5, UPT, UPT, UR5, 0x20, URZ ;  /* 0x0000002005057890 */ /* 0x000fc8000fffe0ff */
[----:B------:R-:W-:Y:S01]  /*0620*/  UISETP.NE.AND UP0, UPT, UR5, 0x110, UPT ;  /* 0x000001100500788c */ /* 0x000fe2000bf05270 */
[----:B------:R-:W-:Y:S02]  /*0630*/  IADD3 R4, P0, PT, R4, 0x80, RZ ;  /* 0x0000008004047810 */ /* 0x000fe40007f1e0ff */
[----:B------:R-:W-:Y:S02]  /*0640*/  IADD3 R6, PT, PT, R6, 0x20, RZ ;  /* 0x0000002006067810 */ /* 0x000fe40007ffe0ff */
[----:B------:R-:W-:Y:S02]  /*0650*/  IADD3 R16, PT, PT, R16, 0x20, RZ ;  /* 0x0000002010107810 */ /* 0x000fe40007ffe0ff */
[----:B------:R-:W-:Y:S02]  /*0660*/  IADD3.X R3, PT, PT, RZ, R3, RZ, P0, !PT ;  /* 0x00000003ff037210 */ /* 0x000fe400007fe4ff */
[----:B------:R-:W-:Y:S02]  /*0670*/  IADD3 R2, PT, PT, R2, 0x20, RZ ;  /* 0x0000002002027810 */ /* 0x000fe40007ffe0ff */
[----:B------:R-:W-:-:S02]  /*0680*/  LEA R5, R0, R5, 0x5 ;  /* 0x0000000500057211 */ /* 0x000fc400078e28ff */
[----:B------:R-:W-:Y:S01]  /*0690*/  LEA R7, R0, R7, 0x5 ;  /* 0x0000000700077211 */ /* 0x000fe200078e28ff */
[----:B---3--:R-:W-:Y:S04]  /*06a0*/  STS [R20], R24 ;  /* 0x0000001814007388 */ /* 0x008fe80000000800 */
[----:B----4-:R-:W-:Y:S01]  /*06b0*/  STS [R17], R22 ;  /* 0x0000001611007388 */ /* 0x010fe20000000800 */
[----:B------:R-:W-:Y:S06]  /*06c0*/  BAR.SYNC.DEFER_BLOCKING 0x0 ;  /* 0x0000000000007b1d */ /* 0x000fec0000010000 */
[----:B------:R-:W-:Y:S04]  /*06d0*/  LDS R22, [R19] ;  /* 0x0000000013167984 */ /* 0x000fe80000000800 */
[----:B------:R-:W0:Y:S04]  /*06e0*/  LDS.128 R12, [R21] ;  /* 0x00000000150c7984 */ /* 0x000e280000000c00 */
[----:B------:R-:W1:Y:S04]  /*06f0*/  LDS R28, [R19+0x40] ;  /* 0x00004000131c7984 */ /* 0x000e680000000800 */
[----:B------:R-:W2:Y:S04]  /*0700*/  LDS R29, [R19+0x80] ;  /* 0x00008000131d7984 */ /* 0x000ea80000000800 */
[----:B------:R-:W-:Y:S04]  /*0710*/  LDS R27, [R19+0x180] ;  /* 0x00018000131b7984 */ /* 0x000fe80000000800 */
[----:B------:R-:W-:Y:S01]  /*0720*/  LDS R26, [R19+0x200] ;  /* 0x00020000131a7984 */ /* 0x000fe20000000800 */
[----:B0-----:R-:W-:-:S03]  /*0730*/  FFMA R9, R12, R22, R9 ;  /* 0x000000160c097223 */ /* 0x001fc60000000009 */
[----:B------:R-:W0:Y:S01]  /*0740*/  LDS R12, [R19+0xc0] ;  /* 0x0000c000130c7984 */ /* 0x000e220000000800 */
[----:B-1----:R-:W-:-:S03]  /*0750*/  FFMA R28, R28, R13, R9 ;  /* 0x0000000d1c1c7223 */ /* 0x002fc60000000009 */
[----:B------:R-:W-:Y:S04]  /*0760*/  LDS R13, [R19+0x100] ;  /* 0x00010000130d7984 */ /* 0x000fe80000000800 */
[----:B------:R-:W1:Y:S04]  /*0770*/  LDS.128 R8, [R21+0x10] ;  /* 0x0000100015087984 */ /* 0x000e680000000c00 */
[----:B------:R-:W3:Y:S01]  /*0780*/  LDS R22, [R19+0x140] ;  /* 0x0001400013167984 */ /* 0x000ee20000000800 */
[----:B--2---:R-:W-:-:S04]  /*0790*/  FFMA R29, R29, R14, R28 ;  /* 0x0000000e1d1d7223 */ /* 0x004fc8000000001c */
[----:B0-----:R-:W-:Y:S02]  /*07a0*/  FFMA R15, R12, R15, R29 ;  /* 0x0000000f0c0f7223 */ /* 0x001fe4000000001d */
[----:B------:R-:W-:Y:S02]  /*07b0*/  LDS R29, [R19+0x340] ;  /* 0x00034000131d7984 */ /* 0x000fe40000000800 */
[----:B-1----:R-:W-:Y:S02]  /*07c0*/  FFMA R13, R8, R13, R15 ;  /* 0x0000000d080d7223 */ /* 0x002fe4000000000f */
[----:B------:R-:W0:Y:S02]  /*07d0*/  LDS R8, [R19+0x1c0] ;  /* 0x0001c00013087984 */ /* 0x000e240000000800 */
[----:B---3--:R-:W-:Y:S02]  /*07e0*/  FFMA R24, R22, R9, R13 ;  /* 0x0000000916187223 */ /* 0x008fe4000000000d */
[----:B------:R-:W1:Y:S04]  /*07f0*/  LDS.128 R12, [R21+0x20] ;  /* 0x00002000150c7984 */ /* 0x000e680000000c00 */
[----:B------:R-:W2:Y:S01]  /*0800*/  LDS R22, [R19+0x240] ;  /* 0x0002400013167984 */ /* 0x000ea20000000800 */
[----:B------:R-:W-:-:S03]  /*0810*/  FFMA R9, R27, R10, R24 ;  /* 0x0000000a1b097223 */ /* 0x000fc60000000018 */
[----:B------:R-:W3:Y:S01]  /*0820*/  LDS R27, [R19+0x280] ;  /* 0x00028000131b7984 */ /* 0x000ee20000000800 */
[----:B0-----:R-:W-:-:S04]  /*0830*/  FFMA R9, R8, R11, R9 ;  /* 0x0000000b08097223 */ /* 0x001fc80000000009 */
[----:B-1----:R-:W-:Y:S02]  /*0840*/  FFMA R9, R12, R26, R9 ;  /* 0x0000001a0c097223 */ /* 0x002fe40000000009 */
[----:B------:R-:W0:Y:S02]  /*0850*/  LDS R12, [R19+0x2c0] ;  /* 0x0002c000130c7984 */ /* 0x000e240000000800 */
[----:B--2---:R-:W-:Y:S02]  /*0860*/  FFMA R22, R22, R13, R9 ;  /* 0x0000000d16167223 */ /* 0x004fe40000000009 */
[----:B------:R-:W-:Y:S04]  /*0870*/  LDS R13, [R19+0x300] ;  /* 0x00030000130d7984 */ /* 0x000fe80000000800 */
[----:B------:R-:W1:Y:S01]  /*0880*/  LDS.128 R8, [R21+0x30] ;  /* 0x0000300015087984 */ /* 0x000e620000000c00 */
[----:B---3--:R-:W-:-:S03]  /*0890*/  FFMA R27, R27, R14, R22 ;  /* 0x0000000e1b1b7223 */ /* 0x008fc60000000016 */
[----:B------:R-:W2:Y:S04]  /*08a0*/  LDS R22, [R19+0x380] ;  /* 0x0003800013167984 */ /* 0x000ea80000000800 */
[----:B------:R-:W3:Y:S01]  /*08b0*/  LDS R14, [R19+0x3c0] ;  /* 0x0003c000130e7984 */ /* 0x000ee20000000800 */
[----:B0-----:R-:W-:-:S04]  /*08c0*/  FFMA R15, R12, R15, R27 ;  /* 0x0000000f0c0f7223 */ /* 0x001fc8000000001b */
[----:B-1----:R-:W-:-:S04]  /*08d0*/  FFMA R8, R8, R13, R15 ;  /* 0x0000000d08087223 */ /* 0x002fc8000000000f */
[----:B------:R-:W-:-:S04]  /*08e0*/  FFMA R9, R29, R9, R8 ;  /* 0x000000091d097223 */ /* 0x000fc80000000008 */
[----:B--2---:R-:W-:-:S04]  /*08f0*/  FFMA R9, R22, R10, R9 ;  /* 0x0000000a16097223 */ /* 0x004fc80000000009 */
[----:B---3--:R-:W-:Y:S01]  /*0900*/  FFMA R27, R14, R11, R9 ;  /* 0x0000000b0e1b7223 */ /* 0x008fe20000000009 */
[----:B------:R-:W-:Y:S06]  /*0910*/  BAR.SYNC.DEFER_BLOCKING 0x0 ;  /* 0x0000000000007b1d */ /* 0x000fec0000010000 */
[----:B------:R-:W-:Y:S05]  /*0920*/  BRA.U UP0, `(.L_x_9) ;  /* 0xfffffff900387547 */ /* 0x000fea000b83ffff */
[----:B------:R-:W0:Y:S01]  /*0930*/  LDC.64 R2, c[0x0][0x390] ;  /* 0x0000e400ff027b82 */ /* 0x000e220000000a00 */
[----:B------:R-:W-:-:S05]  /*0940*/  IADD3 R5, PT, PT, R18, UR4, RZ ;  /* 0x0000000412057c10 */ /* 0x000fca000fffe0ff */
[----:B0-----:R-:W-:-:S05]  /*0950*/  IMAD.WIDE R2, R5, 0x4, R2 ;  /* 0x0000000405027825 */ /* 0x001fca00078e0202 */
[----:B------:R-:W-:Y:S01]  /*0960*/  STG.E desc[UR10][R2.64], R27 ;  /* 0x0000001b02007986 */ /* 0x000fe2000c10190a */
[----:B------:R-:W-:Y:S05]  /*0970*/  EXIT ;  /* 0x000000000000794d */ /* 0x000fea0003800000 */
.L_x_10:
        /* <DEDUP_REMOVED lines=16> */
.L_x_12:


//--------------------- .nv.global.init           --------------------------
	.section	.nv.global.init,"aw",@progbits
	.align	4
.nv.global.init:
	.type		mrg32k3aM1SubSeq,@object
	.size		mrg32k3aM1SubSeq,(mrg32k3aM2SubSeq - mrg32k3aM1SubSeq)
mrg32k3aM1SubSeq:
        /*0000*/ 	.byte	0x0b, 0xcc, 0xee, 0x04, 0x73, 0x29, 0x8b, 0x6f, 0xf6, 0x53, 0x03, 0xf6, 0x23, 0xf6, 0xea, 0xda
        /* <DEDUP_REMOVED lines=125> */
	.type		mrg32k3aM2SubSeq,@object
	.size		mrg32k3aM2SubSeq,(mrg32k3aM1 - mrg32k3aM2SubSeq)
mrg32k3aM2SubSeq:
        /* <DEDUP_REMOVED lines=126> */
	.type		mrg32k3aM1,@object
	.size		mrg32k3aM1,(mrg32k3aM1Seq - mrg32k3aM1)
mrg32k3aM1:
        /* <DEDUP_REMOVED lines=144> */
	.type		mrg32k3aM1Seq,@object
	.size		mrg32k3aM1Seq,(mrg32k3aM2 - mrg32k3aM1Seq)
mrg32k3aM1Seq:
        /* <DEDUP_REMOVED lines=144> */
	.type		mrg32k3aM2,@object
	.size		mrg32k3aM2,(mrg32k3aM2Seq - mrg32k3aM2)
mrg32k3aM2:
        /* <DEDUP_REMOVED lines=144> */
	.type		mrg32k3aM2Seq,@object
	.size		mrg32k3aM2Seq,(precalc_xorwow_matrix - mrg32k3aM2Seq)
mrg32k3aM2Seq:
        /* <DEDUP_REMOVED lines=144> */
	.type		precalc_xorwow_matrix,@object
	.size		precalc_xorwow_matrix,(precalc_xorwow_offset_matrix - precalc_xorwow_matrix)
precalc_xorwow_matrix:
        /* <DEDUP_REMOVED lines=6400> */
	.type		precalc_xorwow_offset_matrix,@object
	.size		precalc_xorwow_offset_matrix,(.L_1 - precalc_xorwow_offset_matrix)
precalc_xorwow_offset_matrix:
        /* <DEDUP_REMOVED lines=6400> */
.L_1:


//--------------------- .nv.shared.reserved.0     --------------------------
	.section	.nv.shared.reserved.0,"aw",@nobits
	.weak		__nv_reservedSMEM_offset_0_alias
	.size		__nv_reservedSMEM_offset_0_alias, 0, 64
	.other		__nv_reservedSMEM_offset_0_alias,@"STO_CUDA_RESERVED_SHARED STV_DEFAULT"
__nv_reservedSMEM_offset_0_alias:
	.zero		0
	.zero		64


//--------------------- .nv.shared._Z10matrixMultPfS_S_i --------------------------
	.section	.nv.shared._Z10matrixMultPfS_S_i,"aw",@nobits
	.sectionflags	@""
	.align	4
.nv.shared._Z10matrixMultPfS_S_i:
	.zero		3072


//--------------------- .nv.constant0._Z21generateRandomNumbersP17curandStateXORWOWPfi --------------------------
	.section	.nv.constant0._Z21generateRandomNumbersP17curandStateXORWOWPfi,"a",@progbits
	.sectionflags	@""
	.align	4
.nv.constant0._Z21generateRandomNumbersP17curandStateXORWOWPfi:
	.zero		916


//--------------------- .nv.constant0._Z10matrixMultPfS_S_i --------------------------
	.section	.nv.constant0._Z10matrixMultPfS_S_i,"a",@progbits
	.sectionflags	@""
	.align	4
.nv.constant0._Z10matrixMultPfS_S_i:
	.zero		924


//--------------------- SYMBOLS --------------------------

	.type		.nv.reservedSmem.offset0,@object
	.size		.nv.reservedSmem.offset0,0x4
	.type		.nv.reservedSmem.cap,@object
	.size		.nv.reservedSmem.cap,0x4
